	.target	sm_90a

	.elftype	@"ET_EXEC"


//--------------------- .note.nv.tkinfo           --------------------------
	.section	.note.nv.tkinfo,"",@"SHT_NOTE"
	.sectionflags	@"SHF_NOTE_NV_TKINFO"
	.tkinfo
        /*0018*/ 	.word	0x00000002
        /*0030*/ 	.string	""
        /*0030*/ 	.string	"ptxas"
        /*0030*/ 	.string	"Cuda compilation tools, release 13.0, V13.0.88"
        /*0030*/ 	.string	"Build cuda_13.0.r13.0/compiler.36424714_0"
        /*0030*/ 	.string	"-arch sm_90a -m 64 "



//--------------------- .note.nv.cuinfo           --------------------------
	.section	.note.nv.cuinfo,"",@"SHT_NOTE"
	.sectionflags	@"SHF_NOTE_NV_CUINFO"
        /*0018*/ 	.short	0x0002
        /*001a*/ 	.short	0x005a
        /*001c*/ 	.short	0x0082
	.zero		2


//--------------------- .nv.info                  --------------------------
	.section	.nv.info,"",@"SHT_CUDA_INFO"
	.align	4


	//----- nvinfo : EIATTR_REGCOUNT
	.align		4
        /*0000*/ 	.byte	0x04, 0x2f
        /*0002*/ 	.short	(.L_15 - .L_14)
	.align		4
.L_14:
        /*0004*/ 	.word	index@(_ZN7cutlass13device_kernelINS_4gemm6kernel13GemmUniversalIN4cute5tupleIJiiiiEEENS1_10collective13CollectiveMmaINS1_34MainloopSm90TmaGmmaWarpSpecializedILi3ENS5_IJNS4_1CILi2EEENSA_ILi1EEESC_EEENS1_35KernelTmaWarpSpecializedCooperativeEEENS5_IJNSA_ILi128EEENSA_ILi256EEENSA_ILi32EEEEEEaNS5_IJlSC_lEEEaSK_NS4_8TiledMMAINS4_8MMA_AtomIJNS4_4SM904GMMA27MMA_64x256x32_S32S8S8_SS_TNEEEENS4_6LayoutISD_NS5_IJSC_NSA_ILi0EEESS_EEEEENS5_IJNS4_10UnderscoreESV_SV_EEEEENS4_13SM90_TMA_LOADENS4_14ComposedLayoutINS4_7SwizzleILi1ELi4ELi3EEENS4_18smem_ptr_flag_bitsILi8EEENSR_INS5_IJNSA_ILi8EEESI_EEENS5_IJSI_SC_EEEEEEEvNS4_8identityENS4_23SM90_TMA_LOAD_MULTICASTES18_vS19_EENS_8epilogue10collective6detail29Sm90TmaWarpSpecializedAdapterINS1D_15DefaultEpilogueIaSK_SK_NS1C_6thread17LinearCombinationIaLi1EiiLNS1H_9ScaleType4KindE0ELNS_15FloatRoundStyleE2EaEENS1_15EpilogueDefaultEEEEEvvEEEEvNT_6ParamsE)
        /*0008*/ 	.word	0x000000a8


	//----- nvinfo : EIATTR_FRAME_SIZE
	.align		4
.L_15:
        /*000c*/ 	.byte	0x04, 0x11
        /*000e*/ 	.short	(.L_17 - .L_16)
	.align		4
.L_16:
        /*0010*/ 	.word	index@(_ZN7cutlass13device_kernelINS_4gemm6kernel13GemmUniversalIN4cute5tupleIJiiiiEEENS1_10collective13CollectiveMmaINS1_34MainloopSm90TmaGmmaWarpSpecializedILi3ENS5_IJNS4_1CILi2EEENSA_ILi1EEESC_EEENS1_35KernelTmaWarpSpecializedCooperativeEEENS5_IJNSA_ILi128EEENSA_ILi256EEENSA_ILi32EEEEEEaNS5_IJlSC_lEEEaSK_NS4_8TiledMMAINS4_8MMA_AtomIJNS4_4SM904GMMA27MMA_64x256x32_S32S8S8_SS_TNEEEENS4_6LayoutISD_NS5_IJSC_NSA_ILi0EEESS_EEEEENS5_IJNS4_10UnderscoreESV_SV_EEEEENS4_13SM90_TMA_LOADENS4_14ComposedLayoutINS4_7SwizzleILi1ELi4ELi3EEENS4_18smem_ptr_flag_bitsILi8EEENSR_INS5_IJNSA_ILi8EEESI_EEENS5_IJSI_SC_EEEEEEEvNS4_8identityENS4_23SM90_TMA_LOAD_MULTICASTES18_vS19_EENS_8epilogue10collective6detail29Sm90TmaWarpSpecializedAdapterINS1D_15DefaultEpilogueIaSK_SK_NS1C_6thread17LinearCombinationIaLi1EiiLNS1H_9ScaleType4KindE0ELNS_15FloatRoundStyleE2EaEENS1_15EpilogueDefaultEEEEEvvEEEEvNT_6ParamsE)
        /*0014*/ 	.word	0x00000000


	//----- nvinfo : EIATTR_MIN_STACK_SIZE
	.align		4
.L_17:
        /*0018*/ 	.byte	0x04, 0x12
        /*001a*/ 	.short	(.L_19 - .L_18)
	.align		4
.L_18:
        /*001c*/ 	.word	index@(_ZN7cutlass13device_kernelINS_4gemm6kernel13GemmUniversalIN4cute5tupleIJiiiiEEENS1_10collective13CollectiveMmaINS1_34MainloopSm90TmaGmmaWarpSpecializedILi3ENS5_IJNS4_1CILi2EEENSA_ILi1EEESC_EEENS1_35KernelTmaWarpSpecializedCooperativeEEENS5_IJNSA_ILi128EEENSA_ILi256EEENSA_ILi32EEEEEEaNS5_IJlSC_lEEEaSK_NS4_8TiledMMAINS4_8MMA_AtomIJNS4_4SM904GMMA27MMA_64x256x32_S32S8S8_SS_TNEEEENS4_6LayoutISD_NS5_IJSC_NSA_ILi0EEESS_EEEEENS5_IJNS4_10UnderscoreESV_SV_EEEEENS4_13SM90_TMA_LOADENS4_14ComposedLayoutINS4_7SwizzleILi1ELi4ELi3EEENS4_18smem_ptr_flag_bitsILi8EEENSR_INS5_IJNSA_ILi8EEESI_EEENS5_IJSI_SC_EEEEEEEvNS4_8identityENS4_23SM90_TMA_LOAD_MULTICASTES18_vS19_EENS_8epilogue10collective6detail29Sm90TmaWarpSpecializedAdapterINS1D_15DefaultEpilogueIaSK_SK_NS1C_6thread17LinearCombinationIaLi1EiiLNS1H_9ScaleType4KindE0ELNS_15FloatRoundStyleE2EaEENS1_15EpilogueDefaultEEEEEvvEEEEvNT_6ParamsE)
        /*0020*/ 	.word	0x00000000
.L_19:


//--------------------- .nv.compat                --------------------------
	.section	.nv.compat,"",@"SHT_CUDA_COMPAT_INFO"
	.align	4
        /*0000*/ 	.byte	0x02, 0x09, 0x01, 0x00, 0x02, 0x02, 0x04, 0x00, 0x02, 0x05, 0x05, 0x00, 0x03, 0x07, 0x01, 0x01
        /*0010*/ 	.byte	0x02, 0x03, 0x01, 0x00, 0x02, 0x06, 0x01, 0x00, 0x04, 0x0b, 0x08, 0x00, 0x00, 0x00, 0x00, 0x00
        /*0020*/ 	.byte	0x00, 0x00, 0x00, 0x00


//--------------------- .nv.info._ZN7cutlass13device_kernelINS_4gemm6kernel13GemmUniversalIN4cute5tupleIJiiiiEEENS1_10collective13CollectiveMmaINS1_34MainloopSm90TmaGmmaWarpSpecializedILi3ENS5_IJNS4_1CILi2EEENSA_ILi1EEESC_EEENS1_35KernelTmaWarpSpecializedCooperativeEEENS5_IJNSA_ILi128EEENSA_ILi256EEENSA_ILi32EEEEEEaNS5_IJlSC_lEEEaSK_NS4_8TiledMMAINS4_8MMA_AtomIJNS4_4SM904GMMA27MMA_64x256x32_S32S8S8_SS_TNEEEENS4_6LayoutISD_NS5_IJSC_NSA_ILi0EEESS_EEEEENS5_IJNS4_10UnderscoreESV_SV_EEEEENS4_13SM90_TMA_LOADENS4_14ComposedLayoutINS4_7SwizzleILi1ELi4ELi3EEENS4_18smem_ptr_flag_bitsILi8EEENSR_INS5_IJNSA_ILi8EEESI_EEENS5_IJSI_SC_EEEEEEEvNS4_8identityENS4_23SM90_TMA_LOAD_MULTICASTES18_vS19_EENS_8epilogue10collective6detail29Sm90TmaWarpSpecializedAdapterINS1D_15DefaultEpilogueIaSK_SK_NS1C_6thread17LinearCombinationIaLi1EiiLNS1H_9ScaleType4KindE0ELNS_15FloatRoundStyleE2EaEENS1_15EpilogueDefaultEEEEEvvEEEEvNT_6ParamsE --------------------------
	.section	.nv.info._ZN7cutlass13device_kernelINS_4gemm6kernel13GemmUniversalIN4cute5tupleIJiiiiEEENS1_10collective13CollectiveMmaINS1_34MainloopSm90TmaGmmaWarpSpecializedILi3ENS5_IJNS4_1CILi2EEENSA_ILi1EEESC_EEENS1_35KernelTmaWarpSpecializedCooperativeEEENS5_IJNSA_ILi128EEENSA_ILi256EEENSA_ILi32EEEEEEaNS5_IJlSC_lEEEaSK_NS4_8TiledMMAINS4_8MMA_AtomIJNS4_4SM904GMMA27MMA_64x256x32_S32S8S8_SS_TNEEEENS4_6LayoutISD_NS5_IJSC_NSA_ILi0EEESS_EEEEENS5_IJNS4_10UnderscoreESV_SV_EEEEENS4_13SM90_TMA_LOADENS4_14ComposedLayoutINS4_7SwizzleILi1ELi4ELi3EEENS4_18smem_ptr_flag_bitsILi8EEENSR_INS5_IJNSA_ILi8EEESI_EEENS5_IJSI_SC_EEEEEEEvNS4_8identityENS4_23SM90_TMA_LOAD_MULTICASTES18_vS19_EENS_8epilogue10collective6detail29Sm90TmaWarpSpecializedAdapterINS1D_15DefaultEpilogueIaSK_SK_NS1C_6thread17LinearCombinationIaLi1EiiLNS1H_9ScaleType4KindE0ELNS_15FloatRoundStyleE2EaEENS1_15EpilogueDefaultEEEEEvvEEEEvNT_6ParamsE,"",@"SHT_CUDA_INFO"
	.sectionflags	@""
	.align	4


	//----- nvinfo : EIATTR_CUDA_API_VERSION
	.align		4
        /*0000*/ 	.byte	0x04, 0x37
        /*0002*/ 	.short	(.L_21 - .L_20)
.L_20:
        /*0004*/ 	.word	0x00000082


	//----- nvinfo : EIATTR_KPARAM_INFO
	.align		4
.L_21:
        /*0008*/ 	.byte	0x04, 0x17
        /*000a*/ 	.short	(.L_23 - .L_22)
.L_22:
        /*000c*/ 	.word	0x00000000
        /*0010*/ 	.short	0x0000
        /*0012*/ 	.short	0x0070
        /*0014*/ 	.byte	0x00, 0xf0, 0x01, 0x10


	//----- nvinfo : EIATTR_SPARSE_MMA_MASK
	.align		4
.L_23:
        /*0018*/ 	.byte	0x03, 0x50
        /*001a*/ 	.short	0x0000


	//----- nvinfo : EIATTR_MAXREG_COUNT
	.align		4
        /*001c*/ 	.byte	0x03, 0x1b
        /*001e*/ 	.short	0x00a8


	//----- nvinfo : EIATTR_NUM_BARRIERS
	.align		4
        /*0020*/ 	.byte	0x02, 0x4c
        /*0022*/ 	.byte	0x01
	.zero		1


	//----- nvinfo : EIATTR_EXTERNS
	.align		4
        /*0024*/ 	.byte	0x04, 0x0f
        /*0026*/ 	.short	(.L_25 - .L_24)


	//   ....[0]....
	.align		4
.L_24:
        /*0028*/ 	.word	index@(__assertfail)


	//----- nvinfo : EIATTR_MERCURY_ISA_VERSION
	.align		4
.L_25:
        /*002c*/ 	.byte	0x03, 0x5f
        /*002e*/ 	.short	0x0101


	//----- nvinfo : EIATTR_INT_WARP_WIDE_INSTR_OFFSETS
	.align		4
        /*0030*/ 	.byte	0x04, 0x31
        /*0032*/ 	.short	(.L_27 - .L_26)


	//   ....[0]....
.L_26:
        /*0034*/ 	.word	0x00000460


	//   ....[1]....
        /*0038*/ 	.word	0x00000490


	//   ....[2]....
        /*003c*/ 	.word	0x00000650


	//----- nvinfo : EIATTR_COOP_GROUP_MASK_REGIDS
	.align		4
.L_27:
        /*0040*/ 	.byte	0x04, 0x29
        /*0042*/ 	.short	(.L_29 - .L_28)


	//   ....[0]....
.L_28:
        /*0044*/ 	.word	0xffffffff


	//   ....[1]....
        /*0048*/ 	.word	0xffffffff


	//   ....[2]....
        /*004c*/ 	.word	0xffffffff


	//   ....[3]....
        /*0050*/ 	.word	0xffffffff


	//   ....[4]....
        /*0054*/ 	.word	0xffffffff


	//   ....[5]....
        /*0058*/ 	.word	0xffffffff


	//----- nvinfo : EIATTR_COOP_GROUP_INSTR_OFFSETS
	.align		4
.L_29:
        /*005c*/ 	.byte	0x04, 0x28
        /*005e*/ 	.short	(.L_31 - .L_30)


	//   ....[0]....
.L_30:
        /*0060*/ 	.word	0x00000060


	//   ....[1]....
        /*0064*/ 	.word	0x00000070


	//   ....[2]....
        /*0068*/ 	.word	0x00000130


	//   ....[3]....
        /*006c*/ 	.word	0x000002b0


	//   ....[4]....
        /*0070*/ 	.word	0x000007d0


	//   ....[5]....
        /*0074*/ 	.word	0x00001210


	//----- nvinfo : EIATTR_REG_RECONFIG
	.align		4
.L_31:
        /*0078*/ 	.byte	0x01, 0x54
	.zero		2


	//----- nvinfo : EIATTR_SYSCALL_OFFSETS
	.align		4
        /*007c*/ 	.byte	0x04, 0x46
        /*007e*/ 	.short	(.L_33 - .L_32)


	//   ....[0]....
.L_32:
        /*0080*/ 	.word	0x000013d0


	//----- nvinfo : EIATTR_MBARRIER_INSTR_OFFSETS
	.align		4
.L_33:
        /*0084*/ 	.byte	0x04, 0x39
        /*0086*/ 	.short	(.L_35 - .L_34)


	//   ....[0]....
.L_34:
        /*0088*/ 	.word	0x00000230
        /*008c*/ 	.word	0x000000ff
        /*0090*/ 	.word	0x00000000
        /*0094*/ 	.short	0x0100
        /*0096*/ 	.byte	0x08
	.zero		1


	//   ....[1]....
        /*0098*/ 	.word	0x00000240
        /*009c*/ 	.word	0x000000ff
        /*00a0*/ 	.word	0x00000018
        /*00a4*/ 	.short	0x0100
        /*00a6*/ 	.byte	0x08
	.zero		1


	//   ....[2]....
        /*00a8*/ 	.word	0x00000250
        /*00ac*/ 	.word	0x000000ff
        /*00b0*/ 	.word	0x00000008
        /*00b4*/ 	.short	0x0100
        /*00b6*/ 	.byte	0x08
	.zero		1


	//   ....[3]....
        /*00b8*/ 	.word	0x00000260
        /*00bc*/ 	.word	0x000000ff
        /*00c0*/ 	.word	0x00000020
        /*00c4*/ 	.short	0x0100
        /*00c6*/ 	.byte	0x08
	.zero		1


	//   ....[4]....
        /*00c8*/ 	.word	0x00000270
        /*00cc*/ 	.word	0x000000ff
        /*00d0*/ 	.word	0x00000010
        /*00d4*/ 	.short	0x0100
        /*00d6*/ 	.byte	0x08
	.zero		1


	//   ....[5]....
        /*00d8*/ 	.word	0x00000280
        /*00dc*/ 	.word	0x000000ff
        /*00e0*/ 	.word	0x00000028
        /*00e4*/ 	.short	0x0100
        /*00e6*/ 	.byte	0x08
	.zero		1


	//   ....[6]....
        /*00e8*/ 	.word	0x000006d0
        /*00ec*/ 	.word	0x000000ff
        /*00f0*/ 	.word	0x00000040
        /*00f4*/ 	.short	0x0100
        /*00f6*/ 	.byte	0x06
	.zero		1


	//   ....[7]....
        /*00f8*/ 	.word	0x00000760
        /*00fc*/ 	.word	0x000000ff
        /*0100*/ 	.word	0x00000048
        /*0104*/ 	.short	0x0100
        /*0106*/ 	.byte	0x06
	.zero		1


	//   ....[8]....
        /*0108*/ 	.word	0x000014a0
        /*010c*/ 	.word	0x00000003
        /*0110*/ 	.word	0x00000000
        /*0114*/ 	.short	0x010a
        /*0116*/ 	.byte	0x3f
	.zero		1


	//   ....[9]....
        /*0118*/ 	.word	0x000014e0
        /*011c*/ 	.word	0x00000003
        /*0120*/ 	.word	0x00000000
        /*0124*/ 	.short	0x010a
        /*0126*/ 	.byte	0x3f
	.zero		1


	//   ....[10]....
        /*0128*/ 	.word	0x00001740
        /*012c*/ 	.word	0x00000005
        /*0130*/ 	.word	0x00000000
        /*0134*/ 	.short	0x010a
        /*0136*/ 	.byte	0x3f
	.zero		1


	//   ....[11]....
        /*0138*/ 	.word	0x00001780
        /*013c*/ 	.word	0x00000005
        /*0140*/ 	.word	0x00000000
        /*0144*/ 	.short	0x010a
        /*0146*/ 	.byte	0x3f
	.zero		1


	//   ....[12]....
        /*0148*/ 	.word	0x00001870
        /*014c*/ 	.word	0x00000005
        /*0150*/ 	.word	0x00000000
        /*0154*/ 	.short	0x0101
        /*0156*/ 	.byte	0x3f
	.zero		1


	//   ....[13]....
        /*0158*/ 	.word	0x00001a90
        /*015c*/ 	.word	0x00000003
        /*0160*/ 	.word	0x00000000
        /*0164*/ 	.short	0x0101
        /*0166*/ 	.byte	0x3f
	.zero		1


	//   ....[14]....
        /*0168*/ 	.word	0x00008fa0
        /*016c*/ 	.word	0x00000017
        /*0170*/ 	.word	0x00000018
        /*0174*/ 	.short	0x010a
        /*0176*/ 	.byte	0x3f
	.zero		1


	//   ....[15]....
        /*0178*/ 	.word	0x00009310
        /*017c*/ 	.word	0x00000003
        /*0180*/ 	.word	0x00000048
        /*0184*/ 	.short	0x0101
        /*0186*/ 	.byte	0x3f
	.zero		1


	//   ....[16]....
        /*0188*/ 	.word	0x00009a70
        /*018c*/ 	.word	0x00000007
        /*0190*/ 	.word	0x00000000
        /*0194*/ 	.short	0x010a
        /*0196*/ 	.byte	0x3f
	.zero		1


	//   ....[17]....
        /*0198*/ 	.word	0x00009af0
        /*019c*/ 	.word	0x00000006
        /*01a0*/ 	.word	0x00000000
        /*01a4*/ 	.short	0x010a
        /*01a6*/ 	.byte	0x3f
	.zero		1


	//   ....[18]....
        /*01a8*/ 	.word	0x00009b80
        /*01ac*/ 	.word	0x00000003
        /*01b0*/ 	.word	0x00000000
        /*01b4*/ 	.short	0x010a
        /*01b6*/ 	.byte	0x3f
	.zero		1


	//   ....[19]....
        /*01b8*/ 	.word	0x00009be0
        /*01bc*/ 	.word	0x00000003
        /*01c0*/ 	.word	0x00000000
        /*01c4*/ 	.short	0x010a
        /*01c6*/ 	.byte	0x3f
	.zero		1


	//   ....[20]....
        /*01c8*/ 	.word	0x00009c30
        /*01cc*/ 	.word	0x00000005
        /*01d0*/ 	.word	0x00000000
        /*01d4*/ 	.short	0x010a
        /*01d6*/ 	.byte	0x3f
	.zero		1


	//   ....[21]....
        /*01d8*/ 	.word	0x00009d00
        /*01dc*/ 	.word	0x00000017
        /*01e0*/ 	.word	0x00000018
        /*01e4*/ 	.short	0x010a
        /*01e6*/ 	.byte	0x3f
	.zero		1


	//   ....[22]....
        /*01e8*/ 	.word	0x00009dd0
        /*01ec*/ 	.word	0x00000007
        /*01f0*/ 	.word	0x00000000
        /*01f4*/ 	.short	0x010a
        /*01f6*/ 	.byte	0x3f
	.zero		1


	//   ....[23]....
        /*01f8*/ 	.word	0x00009e20
        /*01fc*/ 	.word	0x00000006
        /*0200*/ 	.word	0x00000000
        /*0204*/ 	.short	0x010a
        /*0206*/ 	.byte	0x3f
	.zero		1


	//----- nvinfo : EIATTR_NUM_MBARRIERS
	.align		4
.L_35:
        /*0208*/ 	.byte	0x03, 0x38
        /*020a*/ 	.short	0x0008


	//----- nvinfo : EIATTR_EXIT_INSTR_OFFSETS
	.align		4
        /*020c*/ 	.byte	0x04, 0x1c
        /*020e*/ 	.short	(.L_37 - .L_36)


	//   ....[0]....
.L_36:
        /*0210*/ 	.word	0x00000930


	//   ....[1]....
        /*0214*/ 	.word	0x00001150


	//   ....[2]....
        /*0218*/ 	.word	0x000086a0


	//   ....[3]....
        /*021c*/ 	.word	0x00008c00


	//   ....[4]....
        /*0220*/ 	.word	0x00009bd0


	//----- nvinfo : EIATTR_MAX_THREADS
	.align		4
.L_37:
        /*0224*/ 	.byte	0x04, 0x05
        /*0226*/ 	.short	(.L_39 - .L_38)
.L_38:
        /*0228*/ 	.word	0x00000180
        /*022c*/ 	.word	0x00000001
        /*0230*/ 	.word	0x00000001


	//----- nvinfo : EIATTR_CRS_STACK_SIZE
	.align		4
.L_39:
        /*0234*/ 	.byte	0x04, 0x1e
        /*0236*/ 	.short	(.L_41 - .L_40)
.L_40:
        /*0238*/ 	.word	0x00000000


	//----- nvinfo : EIATTR_CBANK_PARAM_SIZE
	.align		4
.L_41:
        /*023c*/ 	.byte	0x03, 0x19
        /*023e*/ 	.short	0x0470


	//----- nvinfo : EIATTR_PARAM_CBANK
	.align		4
        /*0240*/ 	.byte	0x04, 0x0a
        /*0242*/ 	.short	(.L_43 - .L_42)
	.align		4
.L_42:
        /*0244*/ 	.word	index@(.nv.constant0._ZN7cutlass13device_kernelINS_4gemm6kernel13GemmUniversalIN4cute5tupleIJiiiiEEENS1_10collective13CollectiveMmaINS1_34MainloopSm90TmaGmmaWarpSpecializedILi3ENS5_IJNS4_1CILi2EEENSA_ILi1EEESC_EEENS1_35KernelTmaWarpSpecializedCooperativeEEENS5_IJNSA_ILi128EEENSA_ILi256EEENSA_ILi32EEEEEEaNS5_IJlSC_lEEEaSK_NS4_8TiledMMAINS4_8MMA_AtomIJNS4_4SM904GMMA27MMA_64x256x32_S32S8S8_SS_TNEEEENS4_6LayoutISD_NS5_IJSC_NSA_ILi0EEESS_EEEEENS5_IJNS4_10UnderscoreESV_SV_EEEEENS4_13SM90_TMA_LOADENS4_14ComposedLayoutINS4_7SwizzleILi1ELi4ELi3EEENS4_18smem_ptr_flag_bitsILi8EEENSR_INS5_IJNSA_ILi8EEESI_EEENS5_IJSI_SC_EEEEEEEvNS4_8identityENS4_23SM90_TMA_LOAD_MULTICASTES18_vS19_EENS_8epilogue10collective6detail29Sm90TmaWarpSpecializedAdapterINS1D_15DefaultEpilogueIaSK_SK_NS1C_6thread17LinearCombinationIaLi1EiiLNS1H_9ScaleType4KindE0ELNS_15FloatRoundStyleE2EaEENS1_15EpilogueDefaultEEEEEvvEEEEvNT_6ParamsE)
        /*0248*/ 	.short	0x0210
        /*024a*/ 	.short	0x0470


	//----- nvinfo : EIATTR_SW_WAR
	.align		4
.L_43:
        /*024c*/ 	.byte	0x04, 0x36
        /*024e*/ 	.short	(.L_45 - .L_44)
.L_44:
        /*0250*/ 	.word	0x00000008
.L_45:


//--------------------- .nv.callgraph             --------------------------
	.section	.nv.callgraph,"",@"SHT_CUDA_CALLGRAPH"
	.align	4
	.sectionentsize	8
	.align		4
        /*0000*/ 	.word	0x00000000
	.align		4
        /*0004*/ 	.word	0xffffffff
	.align		4
        /*0008*/ 	.word	index@(_ZN7cutlass13device_kernelINS_4gemm6kernel13GemmUniversalIN4cute5tupleIJiiiiEEENS1_10collective13CollectiveMmaINS1_34MainloopSm90TmaGmmaWarpSpecializedILi3ENS5_IJNS4_1CILi2EEENSA_ILi1EEESC_EEENS1_35KernelTmaWarpSpecializedCooperativeEEENS5_IJNSA_ILi128EEENSA_ILi256EEENSA_ILi32EEEEEEaNS5_IJlSC_lEEEaSK_NS4_8TiledMMAINS4_8MMA_AtomIJNS4_4SM904GMMA27MMA_64x256x32_S32S8S8_SS_TNEEEENS4_6LayoutISD_NS5_IJSC_NSA_ILi0EEESS_EEEEENS5_IJNS4_10UnderscoreESV_SV_EEEEENS4_13SM90_TMA_LOADENS4_14ComposedLayoutINS4_7SwizzleILi1ELi4ELi3EEENS4_18smem_ptr_flag_bitsILi8EEENSR_INS5_IJNSA_ILi8EEESI_EEENS5_IJSI_SC_EEEEEEEvNS4_8identityENS4_23SM90_TMA_LOAD_MULTICASTES18_vS19_EENS_8epilogue10collective6detail29Sm90TmaWarpSpecializedAdapterINS1D_15DefaultEpilogueIaSK_SK_NS1C_6thread17LinearCombinationIaLi1EiiLNS1H_9ScaleType4KindE0ELNS_15FloatRoundStyleE2EaEENS1_15EpilogueDefaultEEEEEvvEEEEvNT_6ParamsE)
	.align		4
        /*000c*/ 	.word	index@(__assertfail)
	.align		4
        /*0010*/ 	.word	0x00000000
	.align		4
        /*0014*/ 	.word	0xfffffffe
	.align		4
        /*0018*/ 	.word	0x00000000
	.align		4
        /*001c*/ 	.word	0xfffffffd
	.align		4
        /*0020*/ 	.word	0x00000000
	.align		4
        /*0024*/ 	.word	0xfffffffc


//--------------------- .nv.constant4             --------------------------
	.section	.nv.constant4,"a",@progbits
	.align	8
	.align		8
.nv.constant4:
        /*0000*/ 	.dword	__assertfail
	.align		8
        /*0008*/ 	.dword	__unnamed_1
	.align		8
        /*0010*/ 	.dword	_ZN39_INTERNAL_b17d877b_4_k_cu_beaeec38_52944cuda3std3__45__cpo5beginE
	.align		8
        /*0018*/ 	.dword	_ZN39_INTERNAL_b17d877b_4_k_cu_beaeec38_52944cuda3std3__45__cpo3endE
	.align		8
        /*0020*/ 	.dword	_ZN39_INTERNAL_b17d877b_4_k_cu_beaeec38_52944cuda3std3__45__cpo6cbeginE
	.align		8
        /*0028*/ 	.dword	_ZN39_INTERNAL_b17d877b_4_k_cu_beaeec38_52944cuda3std3__45__cpo4cendE
	.align		8
        /*0030*/ 	.dword	_ZN39_INTERNAL_b17d877b_4_k_cu_beaeec38_52944cuda3std3__441_GLOBAL__N__b17d877b_4_k_cu_beaeec38_52946ignoreE
	.align		8
        /*0038*/ 	.dword	_ZN39_INTERNAL_b17d877b_4_k_cu_beaeec38_52944cuda3std3__419piecewise_constructE
	.align		8
        /*0040*/ 	.dword	_ZN39_INTERNAL_b17d877b_4_k_cu_beaeec38_52944cuda3std3__48in_placeE
	.align		8
        /*0048*/ 	.dword	_ZN39_INTERNAL_b17d877b_4_k_cu_beaeec38_52944cuda3std6ranges3__45__cpo4swapE
	.align		8
        /*0050*/ 	.dword	_ZN39_INTERNAL_b17d877b_4_k_cu_beaeec38_52944cuda3std6ranges3__45__cpo9iter_moveE
	.align		8
        /*0058*/ 	.dword	_ZN39_INTERNAL_b17d877b_4_k_cu_beaeec38_52944cute7productE
	.align		8
        /*0060*/ 	.dword	_ZN39_INTERNAL_b17d877b_4_k_cu_beaeec38_52944cute1_E
	.align		8
        /*0068*/ 	.dword	$str$22
	.align		8
        /*0070*/ 	.dword	$str$23


//--------------------- .text._ZN7cutlass13device_kernelINS_4gemm6kernel13GemmUniversalIN4cute5tupleIJiiiiEEENS1_10collective13CollectiveMmaINS1_34MainloopSm90TmaGmmaWarpSpecializedILi3ENS5_IJNS4_1CILi2EEENSA_ILi1EEESC_EEENS1_35KernelTmaWarpSpecializedCooperativeEEENS5_IJNSA_ILi128EEENSA_ILi256EEENSA_ILi32EEEEEEaNS5_IJlSC_lEEEaSK_NS4_8TiledMMAINS4_8MMA_AtomIJNS4_4SM904GMMA27MMA_64x256x32_S32S8S8_SS_TNEEEENS4_6LayoutISD_NS5_IJSC_NSA_ILi0EEESS_EEEEENS5_IJNS4_10UnderscoreESV_SV_EEEEENS4_13SM90_TMA_LOADENS4_14ComposedLayoutINS4_7SwizzleILi1ELi4ELi3EEENS4_18smem_ptr_flag_bitsILi8EEENSR_INS5_IJNSA_ILi8EEESI_EEENS5_IJSI_SC_EEEEEEEvNS4_8identityENS4_23SM90_TMA_LOAD_MULTICASTES18_vS19_EENS_8epilogue10collective6detail29Sm90TmaWarpSpecializedAdapterINS1D_15DefaultEpilogueIaSK_SK_NS1C_6thread17LinearCombinationIaLi1EiiLNS1H_9ScaleType4KindE0ELNS_15FloatRoundStyleE2EaEENS1_15EpilogueDefaultEEEEEvvEEEEvNT_6ParamsE --------------------------
	.section	.text._ZN7cutlass13device_kernelINS_4gemm6kernel13GemmUniversalIN4cute5tupleIJiiiiEEENS1_10collective13CollectiveMmaINS1_34MainloopSm90TmaGmmaWarpSpecializedILi3ENS5_IJNS4_1CILi2EEENSA_ILi1EEESC_EEENS1_35KernelTmaWarpSpecializedCooperativeEEENS5_IJNSA_ILi128EEENSA_ILi256EEENSA_ILi32EEEEEEaNS5_IJlSC_lEEEaSK_NS4_8TiledMMAINS4_8MMA_AtomIJNS4_4SM904GMMA27MMA_64x256x32_S32S8S8_SS_TNEEEENS4_6LayoutISD_NS5_IJSC_NSA_ILi0EEESS_EEEEENS5_IJNS4_10UnderscoreESV_SV_EEEEENS4_13SM90_TMA_LOADENS4_14ComposedLayoutINS4_7SwizzleILi1ELi4ELi3EEENS4_18smem_ptr_flag_bitsILi8EEENSR_INS5_IJNSA_ILi8EEESI_EEENS5_IJSI_SC_EEEEEEEvNS4_8identityENS4_23SM90_TMA_LOAD_MULTICASTES18_vS19_EENS_8epilogue10collective6detail29Sm90TmaWarpSpecializedAdapterINS1D_15DefaultEpilogueIaSK_SK_NS1C_6thread17LinearCombinationIaLi1EiiLNS1H_9ScaleType4KindE0ELNS_15FloatRoundStyleE2EaEENS1_15EpilogueDefaultEEEEEvvEEEEvNT_6ParamsE,"ax",@progbits
	.align	128
.text._ZN7cutlass13device_kernelINS_4gemm6kernel13GemmUniversalIN4cute5tupleIJiiiiEEENS1_10collective13CollectiveMmaINS1_34MainloopSm90TmaGmmaWarpSpecializedILi3ENS5_IJNS4_1CILi2EEENSA_ILi1EEESC_EEENS1_35KernelTmaWarpSpecializedCooperativeEEENS5_IJNSA_ILi128EEENSA_ILi256EEENSA_ILi32EEEEEEaNS5_IJlSC_lEEEaSK_NS4_8TiledMMAINS4_8MMA_AtomIJNS4_4SM904GMMA27MMA_64x256x32_S32S8S8_SS_TNEEEENS4_6LayoutISD_NS5_IJSC_NSA_ILi0EEESS_EEEEENS5_IJNS4_10UnderscoreESV_SV_EEEEENS4_13SM90_TMA_LOADENS4_14ComposedLayoutINS4_7SwizzleILi1ELi4ELi3EEENS4_18smem_ptr_flag_bitsILi8EEENSR_INS5_IJNSA_ILi8EEESI_EEENS5_IJSI_SC_EEEEEEEvNS4_8identityENS4_23SM90_TMA_LOAD_MULTICASTES18_vS19_EENS_8epilogue10collective6detail29Sm90TmaWarpSpecializedAdapterINS1D_15DefaultEpilogueIaSK_SK_NS1C_6thread17LinearCombinationIaLi1EiiLNS1H_9ScaleType4KindE0ELNS_15FloatRoundStyleE2EaEENS1_15EpilogueDefaultEEEEEvvEEEEvNT_6ParamsE:
        .type           _ZN7cutlass13device_kernelINS_4gemm6kernel13GemmUniversalIN4cute5tupleIJiiiiEEENS1_10collective13CollectiveMmaINS1_34MainloopSm90TmaGmmaWarpSpecializedILi3ENS5_IJNS4_1CILi2EEENSA_ILi1EEESC_EEENS1_35KernelTmaWarpSpecializedCooperativeEEENS5_IJNSA_ILi128EEENSA_ILi256EEENSA_ILi32EEEEEEaNS5_IJlSC_lEEEaSK_NS4_8TiledMMAINS4_8MMA_AtomIJNS4_4SM904GMMA27MMA_64x256x32_S32S8S8_SS_TNEEEENS4_6LayoutISD_NS5_IJSC_NSA_ILi0EEESS_EEEEENS5_IJNS4_10UnderscoreESV_SV_EEEEENS4_13SM90_TMA_LOADENS4_14ComposedLayoutINS4_7SwizzleILi1ELi4ELi3EEENS4_18smem_ptr_flag_bitsILi8EEENSR_INS5_IJNSA_ILi8EEESI_EEENS5_IJSI_SC_EEEEEEEvNS4_8identityENS4_23SM90_TMA_LOAD_MULTICASTES18_vS19_EENS_8epilogue10collective6detail29Sm90TmaWarpSpecializedAdapterINS1D_15DefaultEpilogueIaSK_SK_NS1C_6thread17LinearCombinationIaLi1EiiLNS1H_9ScaleType4KindE0ELNS_15FloatRoundStyleE2EaEENS1_15EpilogueDefaultEEEEEvvEEEEvNT_6ParamsE,@function
        .size           _ZN7cutlass13device_kernelINS_4gemm6kernel13GemmUniversalIN4cute5tupleIJiiiiEEENS1_10collective13CollectiveMmaINS1_34MainloopSm90TmaGmmaWarpSpecializedILi3ENS5_IJNS4_1CILi2EEENSA_ILi1EEESC_EEENS1_35KernelTmaWarpSpecializedCooperativeEEENS5_IJNSA_ILi128EEENSA_ILi256EEENSA_ILi32EEEEEEaNS5_IJlSC_lEEEaSK_NS4_8TiledMMAINS4_8MMA_AtomIJNS4_4SM904GMMA27MMA_64x256x32_S32S8S8_SS_TNEEEENS4_6LayoutISD_NS5_IJSC_NSA_ILi0EEESS_EEEEENS5_IJNS4_10UnderscoreESV_SV_EEEEENS4_13SM90_TMA_LOADENS4_14ComposedLayoutINS4_7SwizzleILi1ELi4ELi3EEENS4_18smem_ptr_flag_bitsILi8EEENSR_INS5_IJNSA_ILi8EEESI_EEENS5_IJSI_SC_EEEEEEEvNS4_8identityENS4_23SM90_TMA_LOAD_MULTICASTES18_vS19_EENS_8epilogue10collective6detail29Sm90TmaWarpSpecializedAdapterINS1D_15DefaultEpilogueIaSK_SK_NS1C_6thread17LinearCombinationIaLi1EiiLNS1H_9ScaleType4KindE0ELNS_15FloatRoundStyleE2EaEENS1_15EpilogueDefaultEEEEEvvEEEEvNT_6ParamsE,(.L_x_329 - _ZN7cutlass13device_kernelINS_4gemm6kernel13GemmUniversalIN4cute5tupleIJiiiiEEENS1_10collective13CollectiveMmaINS1_34MainloopSm90TmaGmmaWarpSpecializedILi3ENS5_IJNS4_1CILi2EEENSA_ILi1EEESC_EEENS1_35KernelTmaWarpSpecializedCooperativeEEENS5_IJNSA_ILi128EEENSA_ILi256EEENSA_ILi32EEEEEEaNS5_IJlSC_lEEEaSK_NS4_8TiledMMAINS4_8MMA_AtomIJNS4_4SM904GMMA27MMA_64x256x32_S32S8S8_SS_TNEEEENS4_6LayoutISD_NS5_IJSC_NSA_ILi0EEESS_EEEEENS5_IJNS4_10UnderscoreESV_SV_EEEEENS4_13SM90_TMA_LOADENS4_14ComposedLayoutINS4_7SwizzleILi1ELi4ELi3EEENS4_18smem_ptr_flag_bitsILi8EEENSR_INS5_IJNSA_ILi8EEESI_EEENS5_IJSI_SC_EEEEEEEvNS4_8identityENS4_23SM90_TMA_LOAD_MULTICASTES18_vS19_EENS_8epilogue10collective6detail29Sm90TmaWarpSpecializedAdapterINS1D_15DefaultEpilogueIaSK_SK_NS1C_6thread17LinearCombinationIaLi1EiiLNS1H_9ScaleType4KindE0ELNS_15FloatRoundStyleE2EaEENS1_15EpilogueDefaultEEEEEvvEEEEvNT_6ParamsE)
        .other          _ZN7cutlass13device_kernelINS_4gemm6kernel13GemmUniversalIN4cute5tupleIJiiiiEEENS1_10collective13CollectiveMmaINS1_34MainloopSm90TmaGmmaWarpSpecializedILi3ENS5_IJNS4_1CILi2EEENSA_ILi1EEESC_EEENS1_35KernelTmaWarpSpecializedCooperativeEEENS5_IJNSA_ILi128EEENSA_ILi256EEENSA_ILi32EEEEEEaNS5_IJlSC_lEEEaSK_NS4_8TiledMMAINS4_8MMA_AtomIJNS4_4SM904GMMA27MMA_64x256x32_S32S8S8_SS_TNEEEENS4_6LayoutISD_NS5_IJSC_NSA_ILi0EEESS_EEEEENS5_IJNS4_10UnderscoreESV_SV_EEEEENS4_13SM90_TMA_LOADENS4_14ComposedLayoutINS4_7SwizzleILi1ELi4ELi3EEENS4_18smem_ptr_flag_bitsILi8EEENSR_INS5_IJNSA_ILi8EEESI_EEENS5_IJSI_SC_EEEEEEEvNS4_8identityENS4_23SM90_TMA_LOAD_MULTICASTES18_vS19_EENS_8epilogue10collective6detail29Sm90TmaWarpSpecializedAdapterINS1D_15DefaultEpilogueIaSK_SK_NS1C_6thread17LinearCombinationIaLi1EiiLNS1H_9ScaleType4KindE0ELNS_15FloatRoundStyleE2EaEENS1_15EpilogueDefaultEEEEEvvEEEEvNT_6ParamsE,@"STO_CUDA_ENTRY STV_DEFAULT"
_ZN7cutlass13device_kernelINS_4gemm6kernel13GemmUniversalIN4cute5tupleIJiiiiEEENS1_10collective13CollectiveMmaINS1_34MainloopSm90TmaGmmaWarpSpecializedILi3ENS5_IJNS4_1CILi2EEENSA_ILi1EEESC_EEENS1_35KernelTmaWarpSpecializedCooperativeEEENS5_IJNSA_ILi128EEENSA_ILi256EEENSA_ILi32EEEEEEaNS5_IJlSC_lEEEaSK_NS4_8TiledMMAINS4_8MMA_AtomIJNS4_4SM904GMMA27MMA_64x256x32_S32S8S8_SS_TNEEEENS4_6LayoutISD_NS5_IJSC_NSA_ILi0EEESS_EEEEENS5_IJNS4_10UnderscoreESV_SV_EEEEENS4_13SM90_TMA_LOADENS4_14ComposedLayoutINS4_7SwizzleILi1ELi4ELi3EEENS4_18smem_ptr_flag_bitsILi8EEENSR_INS5_IJNSA_ILi8EEESI_EEENS5_IJSI_SC_EEEEEEEvNS4_8identityENS4_23SM90_TMA_LOAD_MULTICASTES18_vS19_EENS_8epilogue10collective6detail29Sm90TmaWarpSpecializedAdapterINS1D_15DefaultEpilogueIaSK_SK_NS1C_6thread17LinearCombinationIaLi1EiiLNS1H_9ScaleType4KindE0ELNS_15FloatRoundStyleE2EaEENS1_15EpilogueDefaultEEEEEvvEEEEvNT_6ParamsE:
[----:B------:R-:W0:Y:S01]  /*0000*/  LDC R1, c[0x0][0x28] ;  /* 0x00000a00ff017b82 */ /* 0x000e220000000800 */
[----:B------:R-:W1:Y:S01]  /*0010*/  S2R R18, SR_TID.X ;  /* 0x0000000000127919 */ /* 0x000e620000002100 */
[----:B------:R-:W-:Y:S01]  /*0020*/  ELECT P0, URZ, PT ;  /* 0x00000000003f782f */ /* 0x000fe20003800000 */
[----:B------:R-:W-:Y:S01]  /*0030*/  BSSY B0, `(.L_x_0) ;  /* 0x000000f000007945 */ /* 0x000fe20003800000 */
[--C-:B-1----:R-:W-:Y:S02]  /*0040*/  SHF.R.U32.HI R0, RZ, 0x5, R18.reuse ;  /* 0x00000005ff007819 */ /* 0x102fe40000011612 */
[----:B------:R-:W-:-:S03]  /*0050*/  SHF.R.U32.HI R3, RZ, 0x7, R18 ;  /* 0x00000007ff037819 */ /* 0x000fc60000011612 */
[----:B------:R-:W1:Y:S04]  /*0060*/  SHFL.IDX PT, R2, R0, RZ, 0x1f ;  /* 0x00001fff00027589 */ /* 0x000e6800000e0000 */
[----:B------:R2:W3:Y:S01]  /*0070*/  SHFL.IDX PT, R5, R3, RZ, 0x1f ;  /* 0x00001fff03057589 */ /* 0x0004e200000e0000 */
[----:B-1----:R-:W-:-:S13]  /*0080*/  ISETP.NE.OR P0, PT, R2, RZ, !P0 ;  /* 0x000000ff0200720c */ /* 0x002fda0004705670 */
[----:B0-23--:R-:W-:Y:S05]  /*0090*/  @P0 BRA `(.L_x_1) ;  /* 0x0000000000200947 */ /* 0x00dfea0003800000 */
[----:B------:R-:W-:Y:S02]  /*00a0*/  ULDC.64 UR4, c[0x0][0x198] ;  /* 0x0000660000047ab9 */ /* 0x000fe40000000a00 */
[----:B------:R-:W-:Y:S02]  /*00b0*/  UIADD3 UR6, UP0, UR4, 0xf0, URZ ;  /* 0x000000f004067890 */ /* 0x000fe4000ff1e03f */
[----:B------:R-:W-:Y:S02]  /*00c0*/  UIADD3 UR4, UP1, UR4, 0x1f0, URZ ;  /* 0x000001f004047890 */ /* 0x000fe4000ff3e03f */
[----:B------:R-:W-:Y:S02]  /*00d0*/  UIADD3.X UR7, URZ, UR5, URZ, UP0, !UPT ;  /* 0x000000053f077290 */ /* 0x000fe400087fe43f */
[----:B------:R-:W-:-:S07]  /*00e0*/  UIADD3.X UR5, URZ, UR5, URZ, UP1, !UPT ;  /* 0x000000053f057290 */ /* 0x000fce0008ffe43f */
[----:B------:R0:W-:Y:S02]  /*00f0*/  UTMACCTL.PF [UR6] ;  /* 0x00000000060079b9 */ /* 0x0001e40008040000 */
[----:B------:R0:W-:Y:S02]  /*0100*/  UTMACCTL.PF [UR4] ;  /* 0x00000000040079b9 */ /* 0x0001e40008040000 */
[----:B0-----:R-:W-:Y:S01]  /*0110*/  NOP ;  /* 0x0000000000007918 */ /* 0x001fe20000000000 */
.L_x_1:
[----:B------:R-:W-:Y:S05]  /*0120*/  BSYNC B0 ;  /* 0x0000000000007941 */ /* 0x000fea0003800000 */
.L_x_0:
[----:B------:R-:W0:Y:S02]  /*0130*/  SHFL.IDX PT, R3, R0, RZ, 0x1f ;  /* 0x00001fff00037589 */ /* 0x000e2400000e0000 */
[----:B0-----:R-:W-:-:S13]  /*0140*/  ISETP.NE.AND P0, PT, R3, RZ, PT ;  /* 0x000000ff0300720c */ /* 0x001fda0003f05270 */
[----:B------:R-:W-:Y:S05]  /*0150*/  @P0 BRA `(.L_x_2) ;  /* 0x0000000000500947 */ /* 0x000fea0003800000 */
[----:B------:R-:W0:Y:S01]  /*0160*/  S2UR UR8, SR_CgaCtaId ;  /* 0x00000000000879c3 */ /* 0x000e220000008800 */
[----:B------:R-:W-:Y:S01]  /*0170*/  UMOV UR4, 0x400 ;  /* 0x0000040000047882 */ /* 0x000fe20000000000 */
[----:B------:R-:W-:Y:S01]  /*0180*/  UMOV UR5, 0x1 ;  /* 0x0000000100057882 */ /* 0x000fe20000000000 */
[----:B------:R-:W-:Y:S01]  /*0190*/  UMOV UR6, 0x4 ;  /* 0x0000000400067882 */ /* 0x000fe20000000000 */
[----:B------:R-:W-:Y:S01]  /*01a0*/  ELECT P0, URZ, PT ;  /* 0x00000000003f782f */ /* 0x000fe20003800000 */
[----:B------:R-:W-:-:S04]  /*01b0*/  UIADD3 UR6, -UR6, 0x100000, URZ ;  /* 0x0010000006067890 */ /* 0x000fc8000fffe13f */
[----:B------:R-:W-:Y:S02]  /*01c0*/  USHF.L.U32 UR7, UR6, 0xb, URZ ;  /* 0x0000000b06077899 */ /* 0x000fe4000800063f */
[----:B------:R-:W-:Y:S02]  /*01d0*/  USHF.L.U32 UR6, UR6, 0x1, URZ ;  /* 0x0000000106067899 */ /* 0x000fe4000800063f */
[----:B0-----:R-:W-:Y:S02]  /*01e0*/  ULEA UR8, UR8, UR4, 0x18 ;  /* 0x0000000408087291 */ /* 0x001fe4000f8ec03f */
[----:B------:R-:W-:-:S04]  /*01f0*/  UIADD3 UR4, -UR5, 0x100000, URZ ;  /* 0x0010000005047890 */ /* 0x000fc8000fffe13f */
[----:B------:R-:W-:Y:S02]  /*0200*/  USHF.L.U32 UR5, UR4, 0xb, URZ ;  /* 0x0000000b04057899 */ /* 0x000fe4000800063f */
[----:B------:R-:W-:Y:S01]  /*0210*/  USHF.L.U32 UR4, UR4, 0x1, URZ ;  /* 0x0000000104047899 */ /* 0x000fe2000800063f */
[----:B------:R-:W0:Y:S11]  /*0220*/  FENCE.VIEW.ASYNC.S ;  /* 0x00000000000073c6 */ /* 0x000e360000000000 */
[----:B0-----:R0:W1:Y:S01]  /*0230*/  SYNCS.EXCH.64 URZ, [UR8], UR4 ;  /* 0x00000004083f75b2 */ /* 0x0010620008000100 */
[----:B------:R0:W2:Y:S01]  /*0240*/  SYNCS.EXCH.64 URZ, [UR8+0x18], UR6 ;  /* 0x00001806083f75b2 */ /* 0x0000a20008000100 */
[----:B------:R0:W3:Y:S01]  /*0250*/  SYNCS.EXCH.64 URZ, [UR8+0x8], UR4 ;  /* 0x00000804083f75b2 */ /* 0x0000e20008000100 */
[----:B------:R0:W4:Y:S01]  /*0260*/  SYNCS.EXCH.64 URZ, [UR8+0x20], UR6 ;  /* 0x00002006083f75b2 */ /* 0x0001220008000100 */
[----:B------:R0:W0:Y:S01]  /*0270*/  SYNCS.EXCH.64 URZ, [UR8+0x10], UR4 ;  /* 0x00001004083f75b2 */ /* 0x0000220008000100 */
[----:B------:R0:W0:Y:S01]  /*0280*/  SYNCS.EXCH.64 URZ, [UR8+0x28], UR6 ;  /* 0x00002806083f75b2 */ /* 0x0000220008000100 */
[----:B------:R-:W-:Y:S01]  /*0290*/  NOP ;  /* 0x0000000000007918 */ /* 0x000fe20000000000 */
.L_x_2:
[----:B------:R-:W-:Y:S01]  /*02a0*/  SHF.R.S32.HI R7, RZ, 0x1f, R18 ;  /* 0x0000001fff077819 */ /* 0x000fe20000011412 */
[----:B------:R-:W5:Y:S01]  /*02b0*/  SHFL.IDX PT, R0, R0, RZ, 0x1f ;  /* 0x00001fff00007589 */ /* 0x000f6200000e0000 */
[----:B0-----:R-:W0:Y:S01]  /*02c0*/  S2UR UR8, SR_CTAID.X ;  /* 0x00000000000879c3 */ /* 0x001e220000002500 */
[----:B------:R-:W-:Y:S02]  /*02d0*/  ELECT P0, URZ, PT ;  /* 0x00000000003f782f */ /* 0x000fe40003800000 */
[----:B------:R-:W-:Y:S01]  /*02e0*/  LEA.HI R7, R7, R18, RZ, 0x7 ;  /* 0x0000001207077211 */ /* 0x000fe200078f38ff */
[----:B------:R-:W1:Y:S01]  /*02f0*/  S2R R4, SR_CTAID.Y ;  /* 0x0000000000047919 */ /* 0x000e620000002600 */
[----:B------:R-:W-:Y:S01]  /*0300*/  SHF.R.S32.HI R8, RZ, 0x1f, R3 ;  /* 0x0000001fff087819 */ /* 0x000fe20000011403 */
[----:B------:R-:W-:Y:S01]  /*0310*/  ULDC UR4, c[0x0][0x150] ;  /* 0x0000540000047ab9 */ /* 0x000fe20000000800 */
[----:B------:R-:W-:Y:S01]  /*0320*/  LOP3.LUT R7, R7, 0xffffff80, RZ, 0xc0, !PT ;  /* 0xffffff8007077812 */ /* 0x000fe200078ec0ff */
[----:B------:R-:W-:Y:S01]  /*0330*/  NOP ;  /* 0x0000000000007918 */ /* 0x000fe20000000000 */
[----:B------:R-:W-:Y:S01]  /*0340*/  LEA.HI R8, R8, R3, RZ, 0x2 ;  /* 0x0000000308087211 */ /* 0x000fe200078f10ff */
[----:B------:R-:W2:Y:S01]  /*0350*/  LDC R10, c[0x0][0x144] ;  /* 0x00005100ff0a7b82 */ /* 0x000ea20000000800 */
[----:B------:R-:W-:Y:S01]  /*0360*/  NOP ;  /* 0x0000000000007918 */ /* 0x000fe20000000000 */
[----:B------:R-:W-:Y:S01]  /*0370*/  IMAD.IADD R6, R18, 0x1, -R7 ;  /* 0x0000000112067824 */ /* 0x000fe200078e0a07 */
[----:B------:R-:W-:Y:S01]  /*0380*/  LOP3.LUT R8, R8, 0x3ffffffc, RZ, 0xc0, !PT ;  /* 0x3ffffffc08087812 */ /* 0x000fe200078ec0ff */
[----:B------:R-:W-:Y:S01]  /*0390*/  IMAD.MOV.U32 R23, RZ, RZ, 0x1 ;  /* 0x00000001ff177424 */ /* 0x000fe200078e00ff */
[----:B------:R-:W-:-:S02]  /*03a0*/  ISETP.NE.AND P3, PT, R5, RZ, PT ;  /* 0x000000ff0500720c */ /* 0x000fc40003f65270 */
[----:B------:R-:W-:Y:S01]  /*03b0*/  SHF.R.S32.HI R7, RZ, 0x1f, R6 ;  /* 0x0000001fff077819 */ /* 0x000fe20000011406 */
[----:B------:R-:W-:Y:S01]  /*03c0*/  IMAD.IADD R8, R3, 0x1, -R8 ;  /* 0x0000000103087824 */ /* 0x000fe200078e0a08 */
[----:B------:R-:W3:Y:S02]  /*03d0*/  LDC R13, c[0x0][0x140] ;  /* 0x00005000ff0d7b82 */ /* 0x000ee40000000800 */
[----:B------:R-:W-:Y:S02]  /*03e0*/  LEA.HI R7, R7, R6, RZ, 0x3 ;  /* 0x0000000607077211 */ /* 0x000fe400078f18ff */
[----:B-----5:R-:W-:Y:S02]  /*03f0*/  ISETP.NE.OR P0, PT, R0, RZ, !P0 ;  /* 0x000000ff0000720c */ /* 0x020fe40004705670 */
[--C-:B------:R-:W-:Y:S02]  /*0400*/  SHF.R.S32.HI R0, RZ, 0x3, R7.reuse ;  /* 0x00000003ff007819 */ /* 0x100fe40000011407 */
[----:B------:R-:W-:-:S02]  /*0410*/  SHF.R.S32.HI R7, RZ, 0x1f, R7 ;  /* 0x0000001fff077819 */ /* 0x000fc40000011407 */
[----:B0-----:R-:W-:Y:S02]  /*0420*/  I2FP.F32.U32 R9, UR8 ;  /* 0x0000000800097c45 */ /* 0x001fe40008201000 */
[----:B------:R-:W-:-:S03]  /*0430*/  LEA.HI R7, R7, R0, RZ, 0x2 ;  /* 0x0000000007077211 */ /* 0x000fc600078f10ff */
[----:B------:R-:W-:Y:S01]  /*0440*/  FMUL R9, R9, UR4 ;  /* 0x0000000409097c20 */ /* 0x000fe20008400000 */
[----:B------:R-:W-:Y:S01]  /*0450*/  LOP3.LUT R7, R7, 0xfffffffc, RZ, 0xc0, !PT ;  /* 0xfffffffc07077812 */ /* 0x000fe200078ec0ff */
[----:B------:R-:W-:Y:S01]  /*0460*/  VOTEU.ALL UP0, P0 ;  /* 0x00000000003f7886 */ /* 0x000fe20000000000 */
[----:B-1----:R-:W-:Y:S01]  /*0470*/  I2FP.F32.U32 R3, R4 ;  /* 0x0000000400037245 */ /* 0x002fe20000201000 */
[----:B------:R-:W-:Y:S01]  /*0480*/  ULDC UR4, c[0x0][0x154] ;  /* 0x0000550000047ab9 */ /* 0x000fe20000000800 */
[----:B------:R-:W-:Y:S01]  /*0490*/  VOTEU.ALL UP1, P0 ;  /* 0x00000000003f7886 */ /* 0x000fe20000020000 */
[----:B------:R-:W0:Y:S01]  /*04a0*/  F2I.U32.TRUNC.NTZ R9, R9 ;  /* 0x0000000900097305 */ /* 0x000e22000020f000 */
[----:B------:R-:W-:Y:S01]  /*04b0*/  IMAD.IADD R7, R0, 0x1, -R7 ;  /* 0x0000000100077824 */ /* 0x000fe200078e0a07 */
[----:B------:R-:W1:Y:S01]  /*04c0*/  @!UP0 S2UR UR7, SR_CgaCtaId ;  /* 0x00000000000789c3 */ /* 0x000e620000008800 */
[----:B------:R-:W-:Y:S01]  /*04d0*/  FMUL R12, R3, UR4 ;  /* 0x00000004030c7c20 */ /* 0x000fe20008400000 */
[----:B------:R-:W-:Y:S01]  /*04e0*/  UMOV UR4, 0x20 ;  /* 0x0000002000047882 */ /* 0x000fe20000000000 */
[----:B------:R-:W-:Y:S01]  /*04f0*/  IMAD R8, R8, 0x4, R7 ;  /* 0x0000000408087824 */ /* 0x000fe200078e0207 */
[----:B------:R-:W-:Y:S01]  /*0500*/  @!UP0 UMOV UR6, 0x400 ;  /* 0x0000040000068882 */ /* 0x000fe20000000000 */
[----:B------:R-:W-:-:S04]  /*0510*/  @!UP0 UIADD3 UR4, -UR4, 0x100000, URZ ;  /* 0x0010000004048890 */ /* 0x000fc8000fffe13f */
[----:B------:R-:W-:Y:S02]  /*0520*/  @!UP0 USHF.L.U32 UR5, UR4, 0xb, URZ ;  /* 0x0000000b04058899 */ /* 0x000fe4000800063f */
[----:B------:R-:W-:Y:S01]  /*0530*/  @!UP0 USHF.L.U32 UR4, UR4, 0x1, URZ ;  /* 0x0000000104048899 */ /* 0x000fe2000800063f */
[----:B---3--:R-:W-:Y:S01]  /*0540*/  ISETP.EQ.U32.AND P2, PT, R13, 0x1, PT ;  /* 0x000000010d00780c */ /* 0x008fe20003f42070 */
[----:B------:R-:W3:Y:S01]  /*0550*/  F2I.U32.TRUNC.NTZ R12, R12 ;  /* 0x0000000c000c7305 */ /* 0x000ee2000020f000 */
[----:B------:R-:W-:Y:S01]  /*0560*/  LEA.HI R0, R8, R8, RZ, 0x1 ;  /* 0x0000000808007211 */ /* 0x000fe200078f08ff */
[----:B------:R-:W5:Y:S03]  /*0570*/  LDC R7, c[0x0][0x148] ;  /* 0x00005200ff077b82 */ /* 0x000f660000000800 */
[----:B------:R-:W-:Y:S01]  /*0580*/  LOP3.LUT R11, R0, 0xfffffffe, RZ, 0xc0, !PT ;  /* 0xfffffffe000b7812 */ /* 0x000fe200078ec0ff */
[----:B0-----:R-:W-:Y:S01]  /*0590*/  IMAD.MOV R15, RZ, RZ, -R9 ;  /* 0x000000ffff0f7224 */ /* 0x001fe200078e0a09 */
[----:B------:R-:W-:-:S03]  /*05a0*/  SHF.R.S32.HI R9, RZ, 0x1f, R2 ;  /* 0x0000001fff097819 */ /* 0x000fc60000011402 */
[----:B--2---:R-:W-:Y:S01]  /*05b0*/  IMAD R3, R10, R15, UR8 ;  /* 0x000000080a037e24 */ /* 0x004fe2000f8e020f */
[----:B------:R-:W-:Y:S01]  /*05c0*/  LEA.HI R9, R9, R2, RZ, 0x2 ;  /* 0x0000000209097211 */ /* 0x000fe200078f10ff */
[C---:B------:R-:W-:Y:S02]  /*05d0*/  IMAD.IADD R0, R8.reuse, 0x1, -R11 ;  /* 0x0000000108007824 */ /* 0x040fe400078e0a0b */
[----:B------:R-:W-:Y:S01]  /*05e0*/  IMAD.SHL.U32 R11, R8, 0x4, RZ ;  /* 0x00000004080b7824 */ /* 0x000fe200078e00ff */
[----:B------:R-:W-:Y:S01]  /*05f0*/  LOP3.LUT R9, R9, 0xfffffffc, RZ, 0xc0, !PT ;  /* 0xfffffffc09097812 */ /* 0x000fe200078ec0ff */
[----:B---3--:R-:W-:Y:S01]  /*0600*/  IMAD.MOV R24, RZ, RZ, -R12 ;  /* 0x000000ffff187224 */ /* 0x008fe200078e0a0c */
[----:B------:R-:W-:Y:S01]  /*0610*/  ISETP.NE.AND P4, PT, R0, R3, PT ;  /* 0x000000030000720c */ /* 0x000fe20003f85270 */
[----:B-1----:R-:W-:Y:S01]  /*0620*/  @!UP0 ULEA UR6, UR7, UR6, 0x18 ;  /* 0x0000000607068291 */ /* 0x002fe2000f8ec03f */
[----:B------:R-:W-:Y:S01]  /*0630*/  LOP3.LUT R152, R8, 0xc, R11, 0x78, !PT ;  /* 0x0000000c08987812 */ /* 0x000fe200078e780b */
[----:B------:R-:W-:Y:S01]  /*0640*/  IMAD.IADD R0, R2, 0x1, -R9 ;  /* 0x0000000102007824 */ /* 0x000fe200078e0a09 */
[----:B------:R-:W-:Y:S01]  /*0650*/  VOTEU.ALL UP0, P0 ;  /* 0x00000000003f7886 */ /* 0x000fe20000000000 */
[----:B------:R-:W-:Y:S01]  /*0660*/  LOP3.LUT P0, RZ, R6, 0x7, RZ, 0xc0, !PT ;  /* 0x0000000706ff7812 */ /* 0x000fe2000780c0ff */
[----:B------:R-:W-:-:S02]  /*0670*/  VIADD R6, R5, 0xffffffff ;  /* 0xffffffff05067836 */ /* 0x000fc40000000000 */
[----:B------:R-:W-:Y:S01]  /*0680*/  ISETP.NE.AND P1, PT, R0, 0x3, PT ;  /* 0x000000030000780c */ /* 0x000fe20003f25270 */
[----:B-----5:R-:W-:Y:S01]  /*0690*/  IMAD R9, R7, R24, R4 ;  /* 0x0000001807097224 */ /* 0x020fe200078e0204 */
[----:B------:R-:W-:Y:S02]  /*06a0*/  ISETP.LT.U32.AND P0, PT, R152, 0x2, !P0 ;  /* 0x000000029800780c */ /* 0x000fe40004701070 */
[----:B------:R-:W-:Y:S01]  /*06b0*/  ISETP.EQ.OR P1, PT, R0, RZ, !P1 ;  /* 0x000000ff0000720c */ /* 0x000fe20004f22670 */
[----:B------:R-:W0:Y:S02]  /*06c0*/  FENCE.VIEW.ASYNC.S ;  /* 0x00000000000073c6 */ /* 0x000e240000000000 */
[----:B0-----:R0:W1:Y:S01]  /*06d0*/  @!UP0 SYNCS.EXCH.64 URZ, [UR6+0x40], UR4 ;  /* 0x00004004063f85b2 */ /* 0x0010620008000100 */
[----:B------:R-:W-:Y:S02]  /*06e0*/  @P4 LEA.HI R2, R152, R152, RZ, 0x1 ;  /* 0x0000009898024211 */ /* 0x000fe400078f08ff */
[----:B------:R-:W-:-:S02]  /*06f0*/  ISETP.EQ.AND P1, PT, R5, RZ, P1 ;  /* 0x000000ff0500720c */ /* 0x000fc40000f22270 */
[----:B------:R-:W-:Y:S02]  /*0700*/  @P4 SHF.R.S32.HI R2, RZ, 0x1, R2 ;  /* 0x00000001ff024819 */ /* 0x000fe40000011402 */
[----:B------:R-:W-:Y:S02]  /*0710*/  ISETP.GE.U32.AND P6, PT, R6, 0x2, PT ;  /* 0x000000020600780c */ /* 0x000fe40003fc6070 */
[----:B------:R-:W-:Y:S02]  /*0720*/  @P4 ISETP.NE.AND P5, PT, R2, R9, PT ;  /* 0x000000090200420c */ /* 0x000fe40003fa5270 */
[----:B------:R-:W-:Y:S02]  /*0730*/  SEL R2, RZ, 0x1, !P0 ;  /* 0x00000001ff027807 */ /* 0x000fe40004000000 */
[----:B------:R-:W-:Y:S02]  /*0740*/  @P4 SEL R23, RZ, 0x1, P5 ;  /* 0x00000001ff174807 */ /* 0x000fe40002800000 */
[----:B------:R-:W-:Y:S01]  /*0750*/  SEL R19, RZ, 0x1, !P1 ;  /* 0x00000001ff137807 */ /* 0x000fe20004800000 */
[----:B------:R0:W2:Y:S01]  /*0760*/  @!UP1 SYNCS.EXCH.64 URZ, [UR6+0x48], UR4 ;  /* 0x00004804063f95b2 */ /* 0x0000a20008000100 */
[----:B------:R-:W-:Y:S01]  /*0770*/  LOP3.LUT R23, R23, R2, RZ, 0xc0, !PT ;  /* 0x0000000217177212 */ /* 0x000fe200078ec0ff */
[----:B------:R-:W-:Y:S01]  /*0780*/  NOP ;  /* 0x0000000000007918 */ /* 0x000fe20000000000 */
[----:B------:R-:W-:Y:S01]  /*0790*/  SEL R19, R19, 0x2, P6 ;  /* 0x0000000213137807 */ /* 0x000fe20003000000 */
[----:B------:R-:W-:Y:S06]  /*07a0*/  @!P2 BRA `(.L_x_3) ;  /* 0x000000000008a947 */ /* 0x000fec0003800000 */
[----:B-12-4-:R-:W-:Y:S01]  /*07b0*/  UCGABAR_ARV ;  /* 0x00000000000079c7 */ /* 0x016fe20008000000 */
[----:B------:R-:W-:Y:S05]  /*07c0*/  BRA `(.L_x_4) ;  /* 0x0000000000047947 */ /* 0x000fea0003800000 */
.L_x_3:
[----:B-12-4-:R-:W-:Y:S01]  /*07d0*/  NOP ;  /* 0x0000000000007918 */ /* 0x016fe20000000000 */
.L_x_4:
[----:B------:R-:W1:Y:S01]  /*07e0*/  LDC R2, c[0x0][0x65c] ;  /* 0x00019700ff027b82 */ /* 0x000e620000000800 */
[----:B------:R-:W-:Y:S02]  /*07f0*/  IMAD.U32 R8, RZ, RZ, UR8 ;  /* 0x00000008ff087e24 */ /* 0x000fe4000f8e00ff */
[----:B------:R-:W-:Y:S01]  /*0800*/  IMAD.MOV.U32 R9, RZ, RZ, RZ ;  /* 0x000000ffff097224 */ /* 0x000fe200078e00ff */
[----:B-1----:R-:W-:-:S04]  /*0810*/  ISETP.NE.AND P1, PT, R2, 0x1, PT ;  /* 0x000000010200780c */ /* 0x002fc80003f25270 */
[----:B------:R-:W-:-:S09]  /*0820*/  P2R R5, PR, RZ, 0x2 ;  /* 0x00000002ff057803 */ /* 0x000fd20000000000 */
[----:B------:R-:W1:Y:S01]  /*0830*/  @P1 LDC R17, c[0x0][0x10] ;  /* 0x00000400ff111b82 */ /* 0x000e620000000800 */
[----:B------:R-:W-:Y:S02]  /*0840*/  @P1 IMAD.MOV.U32 R5, RZ, RZ, RZ ;  /* 0x000000ffff051224 */ /* 0x000fe400078e00ff */
[----:B------:R-:W-:-:S05]  /*0850*/  @P1 IMAD.MOV.U32 R13, RZ, RZ, RZ ;  /* 0x000000ffff0d1224 */ /* 0x000fca00078e00ff */
[----:B------:R-:W2:Y:S01]  /*0860*/  @!P1 LDC R11, c[0x0][0xc] ;  /* 0x00000300ff0b9b82 */ /* 0x000ea20000000800 */
[----:B-1----:R-:W-:-:S04]  /*0870*/  @P1 IMAD.WIDE.U32 R16, R17, UR8, R4 ;  /* 0x0000000811101c25 */ /* 0x002fc8000f8e0004 */
[----:B------:R-:W-:Y:S02]  /*0880*/  @P1 IMAD.IADD R17, R17, 0x1, R13 ;  /* 0x0000000111111824 */ /* 0x000fe400078e020d */
[----:B--2---:R-:W-:-:S04]  /*0890*/  @!P1 IMAD.WIDE.U32 R8, R4, R11, R8 ;  /* 0x0000000b04089225 */ /* 0x004fc800078e0008 */
[----:B------:R-:W-:Y:S02]  /*08a0*/  @!P1 IMAD.MOV.U32 R16, RZ, RZ, R8 ;  /* 0x000000ffff109224 */ /* 0x000fe400078e0008 */
[----:B------:R-:W-:Y:S01]  /*08b0*/  @!P1 IMAD.MOV.U32 R17, RZ, RZ, R9 ;  /* 0x000000ffff119224 */ /* 0x000fe200078e0009 */
[----:B------:R-:W-:Y:S06]  /*08c0*/  @!P2 BRA `(.L_x_5) ;  /* 0x00000000000ca947 */ /* 0x000fec0003800000 */
[----:B------:R-:W-:Y:S01]  /*08d0*/  UCGABAR_WAIT ;  /* 0x0000000000007dc7 */ /* 0x000fe20008000000 */
[----:B------:R-:W-:Y:S01]  /*08e0*/  CCTL.IVALL ;  /* 0x00000000ff00798f */ /* 0x000fe20002000000 */
[----:B------:R-:W-:Y:S05]  /*08f0*/  BRA `(.L_x_6) ;  /* 0x0000000000047947 */ /* 0x000fea0003800000 */
.L_x_5:
[----:B------:R-:W-:Y:S06]  /*0900*/  BAR.SYNC.DEFER_BLOCKING 0x0 ;  /* 0x0000000000007b1d */ /* 0x000fec0000010000 */
.L_x_6:
[----:B------:R-:W-:Y:S05]  /*0910*/  @!P3 BRA `(.L_x_7) ;  /* 0x0000007c0064b947 */ /* 0x000fea0003800000 */
[----:B------:R-:W-:-:S13]  /*0920*/  ISETP.GT.U32.AND P0, PT, R6, 0x1, PT ;  /* 0x000000010600780c */ /* 0x000fda0003f04070 */
[----:B0-----:R-:W-:Y:S05]  /*0930*/  @P0 EXIT ;  /* 0x000000000000094d */ /* 0x001fea0003800000 */
[----:B------:R-:W-:Y:S01]  /*0940*/  ULDC.64 UR4, c[0x0][0x650] ;  /* 0x0001940000047ab9 */ /* 0x000fe20000000a00 */
[----:B------:R-:W-:Y:S01]  /*0950*/  PRMT R0, RZ, 0x7610, R0 ;  /* 0x00007610ff007816 */ /* 0x000fe20000000000 */
[----:B------:R-:W-:Y:S01]  /*0960*/  IMAD.MOV.U32 R154, RZ, RZ, -0x1 ;  /* 0xffffffffff9a7424 */ /* 0x000fe200078e00ff */
[----:B------:R-:W-:Y:S01]  /*0970*/  ISETP.GE.U32.AND P0, PT, R16, UR4, PT ;  /* 0x0000000410007c0c */ /* 0x000fe2000bf06070 */
[----:B------:R-:W-:Y:S02]  /*0980*/  IMAD.MOV.U32 R153, RZ, RZ, -0x1 ;  /* 0xffffffffff997424 */ /* 0x000fe400078e00ff */
[----:B------:R-:W-:Y:S01]  /*0990*/  IMAD.MOV.U32 R22, RZ, RZ, -0x1 ;  /* 0xffffffffff167424 */ /* 0x000fe200078e00ff */
[----:B------:R-:W-:-:S13]  /*09a0*/  ISETP.GE.U32.AND.EX P0, PT, R17, UR5, PT, P0 ;  /* 0x0000000511007c0c */ /* 0x000fda000bf06100 */
[----:B------:R-:W-:Y:S05]  /*09b0*/  @P0 BRA `(.L_x_8) ;  /* 0x00000004002c0947 */ /* 0x000fea0003800000 */
[----:B------:R-:W0:Y:S01]  /*09c0*/  LDC.64 R20, c[0x0][0x628] ;  /* 0x00018a00ff147b82 */ /* 0x000e220000000a00 */
[----:B------:R-:W-:Y:S02]  /*09d0*/  IMAD.MOV.U32 R8, RZ, RZ, R16 ;  /* 0x000000ffff087224 */ /* 0x000fe400078e0010 */
[----:B------:R-:W-:-:S05]  /*09e0*/  IMAD.MOV.U32 R9, RZ, RZ, R17 ;  /* 0x000000ffff097224 */ /* 0x000fca00078e0011 */
[----:B------:R-:W1:Y:S08]  /*09f0*/  LDC R0, c[0x0][0x630] ;  /* 0x00018c00ff007b82 */ /* 0x000e700000000800 */
[----:B------:R-:W2:Y:S01]  /*0a00*/  LDC.64 R26, c[0x0][0x620] ;  /* 0x00018800ff1a7b82 */ /* 0x000ea20000000a00 */
[----:B0-----:R-:W-:-:S04]  /*0a10*/  ISETP.NE.U32.AND P0, PT, R20, RZ, PT ;  /* 0x000000ff1400720c */ /* 0x001fc80003f05070 */
[----:B------:R-:W-:-:S13]  /*0a20*/  ISETP.NE.AND.EX P0, PT, R21, RZ, PT, P0 ;  /* 0x000000ff1500720c */ /* 0x000fda0003f05300 */
[----:B-12---:R-:W-:Y:S05]  /*0a30*/  @!P0 BRA `(.L_x_9) ;  /* 0x0000000000288947 */ /* 0x006fea0003800000 */
[----:B------:R-:W0:Y:S02]  /*0a40*/  LDC R13, c[0x0][0x634] ;  /* 0x00018d00ff0d7b82 */ /* 0x000e240000000800 */
[----:B0-----:R-:W-:-:S05]  /*0a50*/  IADD3 R13, P0, R16, R13, RZ ;  /* 0x0000000d100d7210 */ /* 0x001fca0007f1e0ff */
[----:B------:R-:W-:-:S04]  /*0a60*/  IMAD.X R15, RZ, RZ, R17, P0 ;  /* 0x000000ffff0f7224 */ /* 0x000fc800000e0611 */
[----:B------:R-:W-:-:S04]  /*0a70*/  IMAD.WIDE.U32 R8, R15, R20, RZ ;  /* 0x000000140f087225 */ /* 0x000fc800078e00ff */
[----:B------:R-:W-:-:S04]  /*0a80*/  IMAD.WIDE.U32 R10, P0, R13, R21, R8 ;  /* 0x000000150d0a7225 */ /* 0x000fc80007800008 */
[----:B------:R-:W-:-:S04]  /*0a90*/  IMAD.WIDE.U32 R8, R13, R20, RZ ;  /* 0x000000140d087225 */ /* 0x000fc800078e00ff */
[----:B------:R-:W-:Y:S01]  /*0aa0*/  IMAD.X R13, RZ, RZ, RZ, P0 ;  /* 0x000000ffff0d7224 */ /* 0x000fe200000e06ff */
[----:B------:R-:W-:Y:S01]  /*0ab0*/  IADD3 RZ, P0, R9, R10, RZ ;  /* 0x0000000a09ff7210 */ /* 0x000fe20007f1e0ff */
[----:B------:R-:W-:-:S04]  /*0ac0*/  IMAD.MOV.U32 R12, RZ, RZ, R11 ;  /* 0x000000ffff0c7224 */ /* 0x000fc800078e000b */
[----:B------:R-:W-:-:S08]  /*0ad0*/  IMAD.WIDE.U32.X R8, R15, R21, R12, P0 ;  /* 0x000000150f087225 */ /* 0x000fd000000e040c */
.L_x_9:
[----:B------:R-:W0:Y:S01]  /*0ae0*/  LDC.64 R20, c[0x0][0x640] ;  /* 0x00019000ff147b82 */ /* 0x000e220000000a00 */
[--C-:B------:R-:W-:Y:S01]  /*0af0*/  SHF.R.U64 R28, R8, R0, R9.reuse ;  /* 0x00000000081c7219 */ /* 0x100fe20000001209 */
[----:B------:R-:W-:Y:S01]  /*0b00*/  IMAD R30, R7, R24, R4 ;  /* 0x00000018071e7224 */ /* 0x000fe200078e0204 */
[----:B------:R-:W-:Y:S01]  /*0b10*/  SHF.R.U32.HI R0, RZ, R0, R9 ;  /* 0x00000000ff007219 */ /* 0x000fe20000011609 */
[----:B------:R-:W-:Y:S01]  /*0b20*/  IMAD.MOV.U32 R25, RZ, RZ, 0x1 ;  /* 0x00000001ff197424 */ /* 0x000fe200078e00ff */
[----:B------:R-:W-:-:S03]  /*0b30*/  IADD3 R5, P0, RZ, -R28, RZ ;  /* 0x8000001cff057210 */ /* 0x000fc60007f1e0ff */
[----:B------:R-:W1:Y:S02]  /*0b40*/  LDC R6, c[0x0][0x618] ;  /* 0x00018600ff067b82 */ /* 0x000e640000000800 */
[----:B------:R-:W-:-:S04]  /*0b50*/  IMAD.X R9, RZ, RZ, ~R0, P0 ;  /* 0x000000ffff097224 */ /* 0x000fc800000e0e00 */
[-C--:B------:R-:W-:Y:S02]  /*0b60*/  IMAD R0, R9, R26.reuse, RZ ;  /* 0x0000001a09007224 */ /* 0x080fe400078e02ff */
[----:B------:R-:W2:Y:S01]  /*0b70*/  LDC R11, c[0x0][0x608] ;  /* 0x00018200ff0b7b82 */ /* 0x000ea20000000800 */
[----:B------:R-:W-:-:S04]  /*0b80*/  IMAD.WIDE.U32 R8, R5, R26, R16 ;  /* 0x0000001a05087225 */ /* 0x000fc800078e0010 */
[----:B------:R-:W-:-:S03]  /*0b90*/  IMAD R5, R5, R27, R0 ;  /* 0x0000001b05057224 */ /* 0x000fc600078e0200 */
[----:B------:R-:W3:Y:S01]  /*0ba0*/  LDC R12, c[0x0][0x658] ;  /* 0x00019600ff0c7b82 */ /* 0x000ee20000000800 */
[----:B0-----:R-:W-:Y:S01]  /*0bb0*/  ISETP.NE.U32.AND P0, PT, R20, RZ, PT ;  /* 0x000000ff1400720c */ /* 0x001fe20003f05070 */
[----:B------:R-:W-:Y:S02]  /*0bc0*/  IMAD.IADD R5, R9, 0x1, R5 ;  /* 0x0000000109057824 */ /* 0x000fe400078e0205 */
[----:B------:R-:W-:Y:S01]  /*0bd0*/  IMAD.MOV.U32 R9, RZ, RZ, -0x1 ;  /* 0xffffffffff097424 */ /* 0x000fe200078e00ff */
[----:B------:R-:W-:-:S03]  /*0be0*/  ISETP.NE.AND.EX P0, PT, R21, RZ, PT, P0 ;  /* 0x000000ff1500720c */ /* 0x000fc60003f05300 */
[----:B------:R-:W0:Y:S01]  /*0bf0*/  LDC R15, c[0x0][0x600] ;  /* 0x00018000ff0f7b82 */ /* 0x000e220000000800 */
[-CC-:B-1----:R-:W-:Y:S02]  /*0c00*/  SHF.R.U64 R13, R8, R6.reuse, R5.reuse ;  /* 0x00000006080d7219 */ /* 0x182fe40000001205 */
[----:B------:R-:W-:-:S05]  /*0c10*/  SHF.R.U32.HI R0, RZ, R6, R5 ;  /* 0x00000006ff007219 */ /* 0x000fca0000011605 */
[----:B------:R-:W1:Y:S01]  /*0c20*/  LDC R14, c[0x0][0x648] ;  /* 0x00019200ff0e7b82 */ /* 0x000e620000000800 */
[-CC-:B--2---:R-:W-:Y:S02]  /*0c30*/  SHF.R.U64 R27, R13, R11.reuse, R0.reuse ;  /* 0x0000000b0d1b7219 */ /* 0x184fe40000001200 */
[----:B------:R-:W-:-:S05]  /*0c40*/  SHF.R.U32.HI R5, RZ, R11, R0 ;  /* 0x0000000bff057219 */ /* 0x000fca0000011600 */
[----:B------:R-:W2:Y:S01]  /*0c50*/  LDC R22, c[0x0][0x638] ;  /* 0x00018e00ff167b82 */ /* 0x000ea20000000800 */
[-CC-:B---3--:R-:W-:Y:S02]  /*0c60*/  SHF.R.U64 R24, R27, R12.reuse, R5.reuse ;  /* 0x0000000c1b187219 */ /* 0x188fe40000001205 */
[-C--:B------:R-:W-:Y:S02]  /*0c70*/  SHF.L.U32 R0, R9, R12.reuse, RZ ;  /* 0x0000000c09007219 */ /* 0x080fe400000006ff */
[----:B------:R-:W-:Y:S01]  /*0c80*/  SHF.R.U32.HI R5, RZ, R12, R5 ;  /* 0x0000000cff057219 */ /* 0x000fe20000011605 */
[----:B------:R-:W-:Y:S01]  /*0c90*/  IMAD.MOV.U32 R4, RZ, RZ, R24 ;  /* 0x000000ffff047224 */ /* 0x000fe200078e0018 */
[----:B------:R-:W-:Y:S01]  /*0ca0*/  LOP3.LUT R10, RZ, R0, RZ, 0x33, !PT ;  /* 0x00000000ff0a7212 */ /* 0x000fe200078e33ff */
[----:B------:R-:W3:Y:S01]  /*0cb0*/  LDC R26, c[0x0][0x610] ;  /* 0x00018400ff1a7b82 */ /* 0x000ee20000000800 */
[----:B------:R-:W-:Y:S05]  /*0cc0*/  @!P0 BRA `(.L_x_10) ;  /* 0x0000000000288947 */ /* 0x000fea0003800000 */
[----:B------:R-:W4:Y:S02]  /*0cd0*/  LDC R9, c[0x0][0x64c] ;  /* 0x00019300ff097b82 */ /* 0x000f240000000800 */
[----:B----4-:R-:W-:-:S05]  /*0ce0*/  IADD3 R9, P0, R24, R9, RZ ;  /* 0x0000000918097210 */ /* 0x010fca0007f1e0ff */
        /* <DEDUP_REMOVED lines=8> */
.L_x_10:
[----:B-1----:R-:W-:Y:S01]  /*0d70*/  SHF.R.U64 R4, R4, R14, R5 ;  /* 0x0000000e04047219 */ /* 0x002fe20000001205 */
[----:B0-----:R-:W-:Y:S01]  /*0d80*/  VIADD R6, R15, 0xffffffff ;  /* 0xffffffff0f067836 */ /* 0x001fe20000000000 */
[----:B------:R-:W-:Y:S02]  /*0d90*/  SHF.L.U32 R0, R25, R12, RZ ;  /* 0x0000000c19007219 */ /* 0x000fe400000006ff */
[----:B------:R-:W-:Y:S01]  /*0da0*/  LOP3.LUT R5, R27, R10, RZ, 0xc0, !PT ;  /* 0x0000000a1b057212 */ /* 0x000fe200078ec0ff */
[----:B------:R-:W-:Y:S01]  /*0db0*/  IMAD.MOV R7, RZ, RZ, -R4 ;  /* 0x000000ffff077224 */ /* 0x000fe200078e0a04 */
[----:B------:R-:W-:Y:S02]  /*0dc0*/  SEL R3, R3, R30, !P1 ;  /* 0x0000001e03037207 */ /* 0x000fe40004800000 */
[----:B------:R-:W-:Y:S01]  /*0dd0*/  LOP3.LUT R6, R13, R6, RZ, 0xc0, !PT ;  /* 0x000000060d067212 */ /* 0x000fe200078ec0ff */
[----:B------:R-:W-:Y:S02]  /*0de0*/  IMAD R4, R0, R4, R5 ;  /* 0x0000000400047224 */ /* 0x000fe400078e0205 */
[----:B--2---:R-:W-:-:S02]  /*0df0*/  IMAD R0, R7, R22, R24 ;  /* 0x0000001607007224 */ /* 0x004fc400078e0218 */
[----:B---3--:R-:W-:Y:S02]  /*0e00*/  IMAD R3, R4, R26, R3 ;  /* 0x0000001a04037224 */ /* 0x008fe400078e0203 */
[----:B------:R-:W-:Y:S02]  /*0e10*/  IMAD R154, R0, R15, R6 ;  /* 0x0000000f009a7224 */ /* 0x000fe400078e0206 */
[----:B------:R-:W-:Y:S02]  /*0e20*/  IMAD.MOV.U32 R4, RZ, RZ, 0x1 ;  /* 0x00000001ff047424 */ /* 0x000fe400078e00ff */
[----:B------:R-:W-:Y:S01]  /*0e30*/  IMAD.MOV.U32 R22, RZ, RZ, R28 ;  /* 0x000000ffff167224 */ /* 0x000fe200078e001c */
[----:B------:R-:W-:Y:S02]  /*0e40*/  SEL R153, R154, R3, !P1 ;  /* 0x000000039a997207 */ /* 0x000fe40004800000 */
[----:B------:R-:W-:Y:S02]  /*0e50*/  PRMT R0, R4, 0x7610, R0 ;  /* 0x0000761004007816 */ /* 0x000fe40000000000 */
[----:B------:R-:W-:-:S07]  /*0e60*/  SEL R154, R3, R154, !P1 ;  /* 0x0000009a039a7207 */ /* 0x000fce0004800000 */
.L_x_8:
[----:B------:R-:W-:-:S08]  /*0e70*/  NOP ;  /* 0x0000000000007918 */ /* 0x000fd00000000000 */
[----:B------:R-:W0:Y:S02]  /*0e80*/  USETMAXREG.TRY_ALLOC.CTAPOOL UP0, 0xe8 ;  /* 0x000000e8000079c8 */ /* 0x000e240008000600 */
[----:B0-----:R-:W-:-:S13]  /*0e90*/  PLOP3.LUT P0, PT, PT, PT, UP0, 0x80, 0x0 ;  /* 0x000000000000781c */ /* 0x001fda0003f0f008 */
[----:B------:R-:W-:Y:S05]  /*0ea0*/  @!P0 BRA `(.L_x_8) ;  /* 0xfffffffc00f08947 */ /* 0x000fea000383ffff */
[----:B------:R-:W-:Y:S01]  /*0eb0*/  ULDC.64 UR4, c[0x0][0x598] ;  /* 0x0001660000047ab9 */ /* 0x000fe20000000a00 */
[----:B------:R-:W-:Y:S01]  /*0ec0*/  ULDC.64 UR36, c[0x0][0x208] ;  /* 0x0000820000247ab9 */ /* 0x000fe20000000a00 */
[----:B------:R-:W-:-:S04]  /*0ed0*/  ISETP.NE.U32.AND P0, PT, RZ, UR4, PT ;  /* 0x00000004ff007c0c */ /* 0x000fc8000bf05070 */
[----:B------:R-:W-:-:S13]  /*0ee0*/  ISETP.NE.AND.EX P0, PT, RZ, UR5, PT, P0 ;  /* 0x00000005ff007c0c */ /* 0x000fda000bf05300 */
[----:B------:R-:W-:Y:S05]  /*0ef0*/  @!P0 BRA `(.L_x_11) ;  /* 0x00000000001c8947 */ /* 0x000fea0003800000 */
[----:B------:R-:W0:Y:S02]  /*0f00*/  LDC.64 R4, c[0x0][0x598] ;  /* 0x00016600ff047b82 */ /* 0x000e240000000a00 */
[----:B0-----:R-:W2:Y:S02]  /*0f10*/  LDG.E.64 R4, desc[UR36][R4.64] ;  /* 0x0000002404047981 */ /* 0x001ea4000c1e1b00 */
[----:B--2---:R-:W-:-:S04]  /*0f20*/  ISETP.NE.U32.AND P0, PT, R4, RZ, PT ;  /* 0x000000ff0400720c */ /* 0x004fc80003f05070 */
[----:B------:R-:W-:-:S13]  /*0f30*/  ISETP.NE.AND.EX P0, PT, R5, RZ, PT, P0 ;  /* 0x000000ff0500720c */ /* 0x000fda0003f05300 */
[----:B------:R-:W-:Y:S05]  /*0f40*/  @!P0 BRA `(.L_x_11) ;  /* 0x0000000000088947 */ /* 0x000fea0003800000 */
[----:B------:R0:W5:Y:S01]  /*0f50*/  LD.E R155, desc[UR36][R4.64] ;  /* 0x00000024049b7980 */ /* 0x000162000c101900 */
[----:B------:R-:W-:Y:S05]  /*0f60*/  BRA `(.L_x_12) ;  /* 0x0000000000247947 */ /* 0x000fea0003800000 */
.L_x_11:
[----:B------:R-:W-:Y:S02]  /*0f70*/  ULDC.64 UR4, c[0x0][0x588] ;  /* 0x0001620000047ab9 */ /* 0x000fe40000000a00 */
[----:B------:R-:W-:-:S04]  /*0f80*/  ISETP.NE.U32.AND P0, PT, RZ, UR4, PT ;  /* 0x00000004ff007c0c */ /* 0x000fc8000bf05070 */
[----:B------:R-:W-:-:S13]  /*0f90*/  ISETP.NE.AND.EX P0, PT, RZ, UR5, PT, P0 ;  /* 0x00000005ff007c0c */ /* 0x000fda000bf05300 */
[----:B------:R-:W-:Y:S05]  /*0fa0*/  @!P0 BRA `(.L_x_13) ;  /* 0x00000000000c8947 */ /* 0x000fea0003800000 */
[----:B------:R-:W0:Y:S02]  /*0fb0*/  LDC.64 R4, c[0x0][0x588] ;  /* 0x00016200ff047b82 */ /* 0x000e240000000a00 */
[----:B0-----:R1:W5:Y:S01]  /*0fc0*/  LDG.E R155, desc[UR36][R4.64] ;  /* 0x00000024049b7981 */ /* 0x001362000c1e1900 */
[----:B------:R-:W-:Y:S05]  /*0fd0*/  BRA `(.L_x_12) ;  /* 0x0000000000087947 */ /* 0x000fea0003800000 */
.L_x_13:
[----:B------:R-:W-:Y:S02]  /*0fe0*/  ULDC UR4, c[0x0][0x580] ;  /* 0x0001600000047ab9 */ /* 0x000fe40000000800 */
[----:B------:R-:W-:-:S07]  /*0ff0*/  IMAD.U32 R155, RZ, RZ, UR4 ;  /* 0x00000004ff9b7e24 */ /* 0x000fce000f8e00ff */
.L_x_12:
[----:B------:R-:W-:Y:S02]  /*1000*/  ULDC.64 UR4, c[0x0][0x5a0] ;  /* 0x0001680000047ab9 */ /* 0x000fe40000000a00 */
[----:B------:R-:W-:-:S04]  /*1010*/  ISETP.NE.U32.AND P0, PT, RZ, UR4, PT ;  /* 0x00000004ff007c0c */ /* 0x000fc8000bf05070 */
[----:B------:R-:W-:-:S13]  /*1020*/  ISETP.NE.AND.EX P0, PT, RZ, UR5, PT, P0 ;  /* 0x00000005ff007c0c */ /* 0x000fda000bf05300 */
[----:B------:R-:W-:Y:S05]  /*1030*/  @!P0 BRA `(.L_x_14) ;  /* 0x00000000001c8947 */ /* 0x000fea0003800000 */
[----:B01----:R-:W0:Y:S02]  /*1040*/  LDC.64 R4, c[0x0][0x5a0] ;  /* 0x00016800ff047b82 */ /* 0x003e240000000a00 */
[----:B0-----:R-:W2:Y:S02]  /*1050*/  LDG.E.64 R4, desc[UR36][R4.64] ;  /* 0x0000002404047981 */ /* 0x001ea4000c1e1b00 */
[----:B--2---:R-:W-:-:S04]  /*1060*/  ISETP.NE.U32.AND P0, PT, R4, RZ, PT ;  /* 0x000000ff0400720c */ /* 0x004fc80003f05070 */
[----:B------:R-:W-:-:S13]  /*1070*/  ISETP.NE.AND.EX P0, PT, R5, RZ, PT, P0 ;  /* 0x000000ff0500720c */ /* 0x000fda0003f05300 */
[----:B------:R-:W-:Y:S05]  /*1080*/  @!P0 BRA `(.L_x_14) ;  /* 0x0000000000088947 */ /* 0x000fea0003800000 */
[----:B------:R0:W5:Y:S01]  /*1090*/  LD.E R156, desc[UR36][R4.64] ;  /* 0x00000024049c7980 */ /* 0x000162000c101900 */
[----:B------:R-:W-:Y:S05]  /*10a0*/  BRA `(.L_x_15) ;  /* 0x0000000000247947 */ /* 0x000fea0003800000 */
.L_x_14:
[----:B------:R-:W-:Y:S02]  /*10b0*/  ULDC.64 UR4, c[0x0][0x590] ;  /* 0x0001640000047ab9 */ /* 0x000fe40000000a00 */
[----:B------:R-:W-:-:S04]  /*10c0*/  ISETP.NE.U32.AND P0, PT, RZ, UR4, PT ;  /* 0x00000004ff007c0c */ /* 0x000fc8000bf05070 */
[----:B------:R-:W-:-:S13]  /*10d0*/  ISETP.NE.AND.EX P0, PT, RZ, UR5, PT, P0 ;  /* 0x00000005ff007c0c */ /* 0x000fda000bf05300 */
[----:B------:R-:W-:Y:S05]  /*10e0*/  @!P0 BRA `(.L_x_16) ;  /* 0x00000000000c8947 */ /* 0x000fea0003800000 */
[----:B------:R-:W2:Y:S02]  /*10f0*/  LDC.64 R156, c[0x0][0x590] ;  /* 0x00016400ff9c7b82 */ /* 0x000ea40000000a00 */
[----:B--2---:R2:W5:Y:S01]  /*1100*/  LDG.E R156, desc[UR36][R156.64] ;  /* 0x000000249c9c7981 */ /* 0x004562000c1e1900 */
[----:B------:R-:W-:Y:S05]  /*1110*/  BRA `(.L_x_15) ;  /* 0x0000000000087947 */ /* 0x000fea0003800000 */
.L_x_16:
[----:B------:R-:W-:Y:S02]  /*1120*/  ULDC UR4, c[0x0][0x584] ;  /* 0x0001610000047ab9 */ /* 0x000fe40000000800 */
[----:B------:R-:W-:-:S07]  /*1130*/  IMAD.U32 R156, RZ, RZ, UR4 ;  /* 0x00000004ff9c7e24 */ /* 0x000fce000f8e00ff */
.L_x_15:
[----:B------:R-:W-:-:S13]  /*1140*/  LOP3.LUT P0, RZ, R0, 0xff, RZ, 0xc0, !PT ;  /* 0x000000ff00ff7812 */ /* 0x000fda000780c0ff */
[----:B------:R-:W-:Y:S05]  /*1150*/  @!P0 EXIT ;  /* 0x000000000000894d */ /* 0x000fea0003800000 */
[----:B------:R-:W-:Y:S01]  /*1160*/  ULDC UR4, c[0x0][0x28c] ;  /* 0x0000a30000047ab9 */ /* 0x000fe20000000800 */
[----:B------:R-:W-:Y:S01]  /*1170*/  UMOV UR38, URZ ;  /* 0x0000003f00267c82 */ /* 0x000fe20008000000 */
[----:B------:R-:W-:Y:S01]  /*1180*/  UIADD3 UR4, UR4, 0x1f, URZ ;  /* 0x0000001f04047890 */ /* 0x000fe2000fffe03f */
[----:B------:R-:W-:-:S03]  /*1190*/  UMOV UR39, URZ ;  /* 0x0000003f00277c82 */ /* 0x000fc60008000000 */
[----:B------:R-:W-:-:S04]  /*11a0*/  USHF.R.S32.HI UR5, URZ, 0x1f, UR4 ;  /* 0x0000001f3f057899 */ /* 0x000fc80008011404 */
[----:B------:R-:W-:-:S04]  /*11b0*/  ULEA.HI UR5, UR5, UR4, URZ, 0x5 ;  /* 0x0000000405057291 */ /* 0x000fc8000f8f283f */
[----:B------:R-:W-:-:S12]  /*11c0*/  USHF.R.S32.HI UR40, URZ, 0x5, UR5 ;  /* 0x000000053f287899 */ /* 0x000fd80008011405 */
.L_x_296:
[----:B------:R-:W-:Y:S01]  /*11d0*/  LOP3.LUT R0, R18, 0x80, RZ, 0xc0, !PT ;  /* 0x0000008012007812 */ /* 0x000fe200078ec0ff */
[----:B---3--:R-:W3:Y:S01]  /*11e0*/  S2UR UR7, SR_CgaCtaId ;  /* 0x00000000000779c3 */ /* 0x008ee20000008800 */
[----:B------:R-:W-:Y:S02]  /*11f0*/  UMOV UR6, 0x400 ;  /* 0x0000040000067882 */ /* 0x000fe40000000000 */
[----:B------:R-:W-:-:S06]  /*1200*/  SHF.R.U32.HI R0, RZ, 0x7, R0 ;  /* 0x00000007ff007819 */ /* 0x000fcc0000011600 */
[----:B----4-:R-:W4:Y:S01]  /*1210*/  SHFL.IDX PT, R0, R0, RZ, 0x1f ;  /* 0x00001fff00007589 */ /* 0x010f2200000e0000 */
[----:B---3--:R-:W-:Y:S01]  /*1220*/  ULEA UR6, UR7, UR6, 0x18 ;  /* 0x0000000607067291 */ /* 0x008fe2000f8ec03f */
[----:B----4-:R-:W-:-:S13]  /*1230*/  R2UR UR4, R0 ;  /* 0x00000000000472ca */ /* 0x010fda00000e0000 */
[----:B------:R-:W-:-:S04]  /*1240*/  ULEA.HI UR5, UR4, UR4, URZ, 0x1 ;  /* 0x0000000404057291 */ /* 0x000fc8000f8f083f */
[----:B------:R-:W-:-:S04]  /*1250*/  ULOP3.LUT UR5, UR5, 0x1ffffe, URZ, 0xc0, !UPT ;  /* 0x001ffffe05057892 */ /* 0x000fc8000f8ec03f */
[----:B------:R-:W-:-:S03]  /*1260*/  UIADD3 UR5, UR4, -UR5, URZ ;  /* 0x8000000504057290 */ /* 0x000fc6000fffe03f */
[----:B------:R-:W-:Y:S01]  /*1270*/  ULDC UR4, c[0x0][0x28c] ;  /* 0x0000a30000047ab9 */ /* 0x000fe20000000800 */
[----:B------:R-:W-:Y:S01]  /*1280*/  ULEA UR5, UR5, UR6, 0xb ;  /* 0x0000000605057291 */ /* 0x000fe2000f8e583f */
[----:B------:R-:W-:-:S03]  /*1290*/  ISETP.LT.AND P0, PT, RZ, UR4, PT ;  /* 0x00000004ff007c0c */ /* 0x000fc6000bf01270 */
[----:B------:R-:W-:-:S04]  /*12a0*/  UIADD3 UR5, UR5, 0x100, URZ ;  /* 0x0000010005057890 */ /* 0x000fc8000fffe03f */
[----:B------:R-:W-:-:S04]  /*12b0*/  USHF.R.U32.HI UR5, URZ, 0x4, UR5 ;  /* 0x000000043f057899 */ /* 0x000fc80008011605 */
[----:B------:R-:W-:Y:S02]  /*12c0*/  ULOP3.LUT UR41, UR5, 0x3fff, URZ, 0xc0, !UPT ;  /* 0x00003fff05297892 */ /* 0x000fe4000f8ec03f */
[----:B------:R-:W-:Y:S10]  /*12d0*/  @P0 BRA `(.L_x_17) ;  /* 0x0000000000400947 */ /* 0x000ff40003800000 */
[----:B------:R-:W-:Y:S01]  /*12e0*/  MOV R0, 0x0 ;  /* 0x0000000000007802 */ /* 0x000fe20000000f00 */
[----:B------:R-:W-:Y:S01]  /*12f0*/  ULDC.64 UR4, c[0x4][0x68] ;  /* 0x01001a0000047ab9 */ /* 0x000fe20000000a00 */
[----:B------:R-:W-:Y:S01]  /*1300*/  ULDC.64 UR6, c[0x4][0x8] ;  /* 0x0100020000067ab9 */ /* 0x000fe20000000a00 */
[----:B01----:R-:W-:Y:S01]  /*1310*/  IMAD.U32 R4, RZ, RZ, UR4 ;  /* 0x00000004ff047e24 */ /* 0x003fe2000f8e00ff */
[----:B------:R0:W1:Y:S01]  /*1320*/  LDC.64 R14, c[0x4][R0] ;  /* 0x01000000000e7b82 */ /* 0x0000620000000a00 */
[----:B------:R-:W-:Y:S01]  /*1330*/  IMAD.U32 R5, RZ, RZ, UR5 ;  /* 0x00000005ff057e24 */ /* 0x000fe2000f8e00ff */
[----:B------:R-:W-:Y:S01]  /*1340*/  ULDC.64 UR4, c[0x4][0x70] ;  /* 0x01001c0000047ab9 */ /* 0x000fe20000000a00 */
[----:B------:R-:W-:Y:S02]  /*1350*/  IMAD.U32 R10, RZ, RZ, UR6 ;  /* 0x00000006ff0a7e24 */ /* 0x000fe4000f8e00ff */
[----:B------:R-:W-:Y:S02]  /*1360*/  IMAD.U32 R6, RZ, RZ, UR4 ;  /* 0x00000004ff067e24 */ /* 0x000fe4000f8e00ff */
[----:B------:R-:W-:-:S02]  /*1370*/  IMAD.U32 R7, RZ, RZ, UR5 ;  /* 0x00000005ff077e24 */ /* 0x000fc4000f8e00ff */
[----:B------:R-:W-:Y:S02]  /*1380*/  IMAD.U32 R11, RZ, RZ, UR7 ;  /* 0x00000007ff0b7e24 */ /* 0x000fe4000f8e00ff */
[----:B------:R-:W-:Y:S02]  /*1390*/  IMAD.MOV.U32 R8, RZ, RZ, 0x1e1 ;  /* 0x000001e1ff087424 */ /* 0x000fe400078e00ff */
[----:B------:R-:W-:Y:S02]  /*13a0*/  IMAD.MOV.U32 R12, RZ, RZ, 0x1 ;  /* 0x00000001ff0c7424 */ /* 0x000fe400078e00ff */
[----:B0-----:R-:W-:-:S07]  /*13b0*/  IMAD.MOV.U32 R13, RZ, RZ, RZ ;  /* 0x000000ffff0d7224 */ /* 0x001fce00078e00ff */
[----:B------:R-:W-:-:S07]  /*13c0*/  LEPC R20, `(.L_x_17) ;  /* 0x000000001014794e */ /* 0x000fce0000000000 */
[----:B-12--5:R-:W-:Y:S05]  /*13d0*/  CALL.ABS.NOINC R14 ;  /* 0x000000000e007343 */ /* 0x026fea0003c00000 */
.L_x_17:
[----:B------:R-:W-:-:S04]  /*13e0*/  LOP3.LUT R0, R19, 0x1, RZ, 0xfc, !PT ;  /* 0x0000000113007812 */ /* 0x000fc800078efcff */
[----:B------:R-:W-:-:S13]  /*13f0*/  ISETP.NE.AND P0, PT, R0, 0x3, PT ;  /* 0x000000030000780c */ /* 0x000fda0003f05270 */
[----:B------:R-:W-:Y:S05]  /*1400*/  @!P0 BRA `(.L_x_18) ;  /* 0x0000000000048947 */ /* 0x000fea0003800000 */
[----:B------:R-:W-:Y:S01]  /*1410*/  BPT.TRAP 0x1 ;  /* 0x000000040000795c */ /* 0x000fe20000300000 */
.L_x_18:
[----:B------:R-:W3:Y:S01]  /*1420*/  S2UR UR5, SR_CgaCtaId ;  /* 0x00000000000579c3 */ /* 0x000ee20000008800 */
[----:B------:R-:W-:Y:S01]  /*1430*/  UMOV UR4, 0x400 ;  /* 0x0000040000047882 */ /* 0x000fe20000000000 */
[----:B------:R-:W-:Y:S02]  /*1440*/  IMAD.U32 R0, RZ, RZ, UR38 ;  /* 0x00000026ff007e24 */ /* 0x000fe4000f8e00ff */
[----:B------:R-:W-:-:S03]  /*1450*/  IMAD.U32 R3, RZ, RZ, UR39 ;  /* 0x00000027ff037e24 */ /* 0x000fc6000f8e00ff */
[----:B------:R-:W-:Y:S01]  /*1460*/  SHF.L.U32 R0, R0, 0x1f, RZ ;  /* 0x0000001f00007819 */ /* 0x000fe200000006ff */
[----:B---3--:R-:W-:-:S06]  /*1470*/  ULEA UR4, UR5, UR4, 0x18 ;  /* 0x0000000405047291 */ /* 0x008fcc000f8ec03f */
[----:B------:R-:W-:-:S04]  /*1480*/  IMAD.U32 R6, RZ, RZ, UR4 ;  /* 0x00000004ff067e24 */ /* 0x000fc8000f8e00ff */
[----:B------:R-:W-:-:S04]  /*1490*/  IMAD R3, R3, 0x8, R6 ;  /* 0x0000000803037824 */ /* 0x000fc800078e0206 */
[----:B------:R3:W4:Y:S01]  /*14a0*/  SYNCS.PHASECHK.TRANS64.TRYWAIT P1, [R3+URZ], R0 ;  /* 0x00000000030075a7 */ /* 0x000722000802017f */
[----:B------:R-:W-:Y:S05]  /*14b0*/  @!P0 BRA `(.L_x_19) ;  /* 0x0000000000048947 */ /* 0x000fea0003800000 */
[----:B------:R-:W-:Y:S01]  /*14c0*/  BPT.TRAP 0x1 ;  /* 0x000000040000795c */ /* 0x000fe20000300000 */
.L_x_19:
[----:B----4-:R-:W-:Y:S05]  /*14d0*/  @P1 BRA `(.L_x_20) ;  /* 0x0000000000081947 */ /* 0x010fea0003800000 */
[----:B------:R-:W4:Y:S02]  /*14e0*/  SYNCS.PHASECHK.TRANS64.TRYWAIT P1, [R3+URZ], R0 ;  /* 0x00000000030075a7 */ /* 0x000f24000802017f */
[----:B----4-:R-:W-:Y:S05]  /*14f0*/  @!P1 BRA `(.L_x_21) ;  /* 0x0000008400b89947 */ /* 0x010fea0003800000 */
.L_x_20:
[----:B------:R-:W-:-:S04]  /*1500*/  UISETP.LT.AND UP0, UPT, UR40, 0x1, UPT ;  /* 0x000000012800788c */ /* 0x000fc8000bf01270 */
[----:B------:R-:W-:-:S06]  /*1510*/  USEL UR4, UR40, 0x1, UP0 ;  /* 0x0000000128047887 */ /* 0x000fcc0008000000 */
[----:B---34-:R-:W-:Y:S01]  /*1520*/  IMAD.U32 R0, RZ, RZ, UR4 ;  /* 0x00000004ff007e24 */ /* 0x018fe2000f8e00ff */
[----:B------:R-:W-:Y:S05]  /*1530*/  WARPSYNC.ALL ;  /* 0x0000000000007948 */ /* 0x000fea0003800000 */
[----:B------:R-:W-:-:S04]  /*1540*/  IADD3 R0, -R0, UR40, RZ ;  /* 0x0000002800007c10 */ /* 0x000fc8000fffe1ff */
[----:B------:R-:W-:Y:S02]  /*1550*/  ISETP.GE.AND P1, PT, R0, 0x1, PT ;  /* 0x000000010000780c */ /* 0x000fe40003f26270 */
[----:B------:R-:W-:Y:S01]  /*1560*/  R2UR UR4, R6 ;  /* 0x00000000060472ca */ /* 0x000fe200000e0000 */
[----:B------:R-:W-:Y:S01]  /*1570*/  ULOP3.LUT UR41, UR41, 0x10000, URZ, 0xfc, !UPT ;  /* 0x0001000029297892 */ /* 0x000fe2000f8efc3f */
[----:B------:R-:W-:Y:S01]  /*1580*/  WARPGROUP.ARRIVE ;  /* 0x00000000000079c5 */ /* 0x000fe20000000000 */
[----:B------:R-:W-:Y:S01]  /*1590*/  UMOV UR5, 0xc0000010 ;  /* 0xc000001000057882 */ /* 0x000fe20000000000 */
[----:B------:R-:W-:-:S09]  /*15a0*/  UMOV UR7, 0xc0000010 ;  /* 0xc000001000077882 */ /* 0x000fd20000000000 */
[----:B------:R-:W-:-:S04]  /*15b0*/  UIADD3 UR4, UR4, 0x3100, URZ ;  /* 0x0000310004047890 */ /* 0x000fc8000fffe03f */
[----:B------:R-:W-:-:S04]  /*15c0*/  USHF.R.U32.HI UR4, URZ, 0x4, UR4 ;  /* 0x000000043f047899 */ /* 0x000fc80008011604 */
[----:B------:R-:W-:-:S04]  /*15d0*/  ULOP3.LUT UR4, UR4, 0x3fff, URZ, 0xc0, !UPT ;  /* 0x00003fff04047892 */ /* 0x000fc8000f8ec03f */
[----:B------:R-:W-:Y:S02]  /*15e0*/  ULOP3.LUT UR9, UR4, 0x10000, URZ, 0xfc, !UPT ;  /* 0x0001000004097892 */ /* 0x000fe4000f8efc3f */
[----:B------:R-:W-:Y:S02]  /*15f0*/  ULEA UR4, UR39, UR41, 0x8 ;  /* 0x0000002927047291 */ /* 0x000fe4000f8e403f */
[----:B------:R-:W-:-:S09]  /*1600*/  ULEA UR6, UR39, UR9, 0x9 ;  /* 0x0000000927067291 */ /* 0x000fd2000f8e483f */
[----:B------:R-:W-:Y:S03]  /*1610*/  IGMMA.64x256x32.S8.S8 R24, gdesc[UR4], RZ, !UPT, gsb0 ;  /* 0x06600000041879f1 */ /* 0x000fe6000c0410ff */
[----:B------:R-:W-:Y:S02]  /*1620*/  WARPGROUP.DEPBAR.LE gsb0, 0x0 ;  /* 0x00008000000079c5 */ /* 0x000fe40000010000 */
[----:B------:R-:W-:Y:S05]  /*1630*/  @!P1 BRA `(.L_x_22) ;  /* 0x0000000000c89947 */ /* 0x000fea0003800000 */
[----:B------:R-:W-:Y:S02]  /*1640*/  UIADD3 UR4, UR39, 0x1, URZ ;  /* 0x0000000127047890 */ /* 0x000fe4000fffe03f */
[----:B------:R-:W-:Y:S02]  /*1650*/  IMAD.U32 R3, RZ, RZ, UR39 ;  /* 0x00000027ff037e24 */ /* 0x000fe4000f8e00ff */
[----:B------:R-:W-:-:S04]  /*1660*/  UISETP.NE.AND UP0, UPT, UR4, 0x3, UPT ;  /* 0x000000030400788c */ /* 0x000fc8000bf05270 */
[----:B------:R-:W-:Y:S02]  /*1670*/  USEL UR5, URZ, 0x1, UP0 ;  /* 0x000000013f057887 */ /* 0x000fe40008000000 */
[----:B------:R-:W-:Y:S02]  /*1680*/  USEL UR8, UR4, URZ, UP0 ;  /* 0x0000003f04087287 */ /* 0x000fe40008000000 */
[----:B------:R-:W-:-:S06]  /*1690*/  ULOP3.LUT UR5, UR38, UR5, URZ, 0x3c, !UPT ;  /* 0x0000000526057292 */ /* 0x000fcc000f8e3c3f */
[----:B------:R-:W-:-:S07]  /*16a0*/  IMAD.U32 R7, RZ, RZ, UR5 ;  /* 0x00000005ff077e24 */ /* 0x000fce000f8e00ff */
.L_x_29:
[----:B------:R-:W-:Y:S05]  /*16b0*/  @!P0 BRA `(.L_x_23) ;  /* 0x0000000000048947 */ /* 0x000fea0003800000 */
[----:B------:R-:W-:Y:S01]  /*16c0*/  BPT.TRAP 0x1 ;  /* 0x000000040000795c */ /* 0x000fe20000300000 */
.L_x_23:
[----:B------:R-:W3:Y:S01]  /*16d0*/  S2UR UR5, SR_CgaCtaId ;  /* 0x00000000000579c3 */ /* 0x000ee20000008800 */
[----:B------:R-:W-:Y:S01]  /*16e0*/  UMOV UR4, 0x400 ;  /* 0x0000040000047882 */ /* 0x000fe20000000000 */
[----:B01----:R-:W-:Y:S01]  /*16f0*/  IMAD.U32 R5, RZ, RZ, UR8 ;  /* 0x00000008ff057e24 */ /* 0x003fe2000f8e00ff */
[----:B------:R-:W-:Y:S01]  /*1700*/  SHF.L.U32 R4, R7, 0x1f, RZ ;  /* 0x0000001f07047819 */ /* 0x000fe200000006ff */
[----:B---3--:R-:W-:-:S06]  /*1710*/  ULEA UR4, UR5, UR4, 0x18 ;  /* 0x0000000405047291 */ /* 0x008fcc000f8ec03f */
[----:B------:R-:W-:-:S04]  /*1720*/  IMAD.U32 R6, RZ, RZ, UR4 ;  /* 0x00000004ff067e24 */ /* 0x000fc8000f8e00ff */
[----:B------:R-:W-:-:S04]  /*1730*/  IMAD R5, R5, 0x8, R6 ;  /* 0x0000000805057824 */ /* 0x000fc800078e0206 */
[----:B------:R0:W1:Y:S01]  /*1740*/  SYNCS.PHASECHK.TRANS64.TRYWAIT P1, [R5+URZ], R4 ;  /* 0x00000004050075a7 */ /* 0x000062000802017f */
[----:B------:R-:W-:Y:S05]  /*1750*/  @!P0 BRA `(.L_x_24) ;  /* 0x0000000000048947 */ /* 0x000fea0003800000 */
[----:B------:R-:W-:Y:S01]  /*1760*/  BPT.TRAP 0x1 ;  /* 0x000000040000795c */ /* 0x000fe20000300000 */
.L_x_24:
[----:B-1----:R-:W-:Y:S05]  /*1770*/  @P1 BRA `(.L_x_25) ;  /* 0x0000000000081947 */ /* 0x002fea0003800000 */
[----:B------:R-:W1:Y:S02]  /*1780*/  SYNCS.PHASECHK.TRANS64.TRYWAIT P1, [R5+URZ], R4 ;  /* 0x00000004050075a7 */ /* 0x000e64000802017f */
[----:B-1----:R-:W-:Y:S05]  /*1790*/  @!P1 BRA `(.L_x_26) ;  /* 0x0000008400249947 */ /* 0x002fea0003800000 */
.L_x_25:
[----:B------:R-:W-:Y:S01]  /*17a0*/  ULEA UR4, UR8, UR41, 0x8 ;  /* 0x0000002908047291 */ /* 0x000fe2000f8e403f */
[----:B------:R-:W-:Y:S01]  /*17b0*/  WARPGROUP.ARRIVE ;  /* 0x00000000000079c5 */ /* 0x000fe20000000000 */
[----:B------:R-:W-:Y:S01]  /*17c0*/  ULEA UR6, UR8, UR9, 0x9 ;  /* 0x0000000908067291 */ /* 0x000fe2000f8e483f */
[----:B------:R-:W-:Y:S01]  /*17d0*/  UMOV UR5, 0xc0000010 ;  /* 0xc000001000057882 */ /* 0x000fe20000000000 */
[----:B------:R-:W-:-:S07]  /*17e0*/  UMOV UR7, 0xc0000010 ;  /* 0xc000001000077882 */ /* 0x000fce0000000000 */
[----:B------:R-:W-:Y:S03]  /*17f0*/  IGMMA.64x256x32.S8.S8 R24, gdesc[UR4], R24, gsb0 ;  /* 0x06600000041879f1 */ /* 0x000fe60008041018 */
[----:B------:R-:W-:Y:S02]  /*1800*/  WARPGROUP.DEPBAR.LE gsb0, 0x0 ;  /* 0x00008000000079c5 */ /* 0x000fe40000010000 */
[----:B------:R-:W-:Y:S05]  /*1810*/  @!P0 BRA `(.L_x_27) ;  /* 0x0000000000048947 */ /* 0x000fea0003800000 */
[----:B------:R-:W-:Y:S01]  /*1820*/  BPT.TRAP 0x1 ;  /* 0x000000040000795c */ /* 0x000fe20000300000 */
.L_x_27:
[----:B------:R-:W-:-:S13]  /*1830*/  ISETP.NE.AND P1, PT, R23, RZ, PT ;  /* 0x000000ff1700720c */ /* 0x000fda0003f25270 */
[----:B01----:R-:W-:-:S04]  /*1840*/  @P1 IMAD R4, R3, 0x8, R6 ;  /* 0x0000000803041824 */ /* 0x003fc800078e0206 */
[----:B------:R-:W-:-:S05]  /*1850*/  @P1 VIADD R5, R4, 0x18 ;  /* 0x0000001804051836 */ /* 0x000fca0000000000 */
[----:B------:R-:W-:-:S04]  /*1860*/  @P1 PRMT R5, R152, 0x654, R5 ;  /* 0x0000065498051816 */ /* 0x000fc80000000005 */
[----:B------:R0:W-:Y:S01]  /*1870*/  @P1 SYNCS.ARRIVE.TRANS64.RED.A1T0 RZ, [R5+URZ], RZ ;  /* 0x000000ff05ff19a7 */ /* 0x0001e2000810043f */
[----:B------:R-:W-:-:S13]  /*1880*/  ISETP.GT.U32.AND P1, PT, R19, 0x1, PT ;  /* 0x000000011300780c */ /* 0x000fda0003f24070 */
[----:B0-----:R-:W-:Y:S05]  /*1890*/  @P1 BRA `(.L_x_28) ;  /* 0x0000000000041947 */ /* 0x001fea0003800000 */
[----:B------:R-:W-:Y:S01]  /*18a0*/  BPT.TRAP 0x1 ;  /* 0x000000040000795c */ /* 0x000fe20000300000 */
.L_x_28:
[----:B------:R-:W-:Y:S01]  /*18b0*/  UIADD3 UR8, UR8, 0x1, URZ ;  /* 0x0000000108087890 */ /* 0x000fe2000fffe03f */
[C---:B------:R-:W-:Y:S01]  /*18c0*/  ISETP.GT.AND P2, PT, R0.reuse, 0x1, PT ;  /* 0x000000010000780c */ /* 0x040fe20003f44270 */
[----:B------:R-:W-:Y:S02]  /*18d0*/  VIADD R3, R3, 0x1 ;  /* 0x0000000103037836 */ /* 0x000fe40000000000 */
[----:B------:R-:W-:Y:S01]  /*18e0*/  UISETP.NE.AND UP0, UPT, UR8, 0x3, UPT ;  /* 0x000000030800788c */ /* 0x000fe2000bf05270 */
[----:B------:R-:W-:Y:S02]  /*18f0*/  VIADD R0, R0, 0xffffffff ;  /* 0xffffffff00007836 */ /* 0x000fe40000000000 */
[C---:B------:R-:W-:Y:S01]  /*1900*/  ISETP.NE.AND P1, PT, R3.reuse, 0x3, PT ;  /* 0x000000030300780c */ /* 0x040fe20003f25270 */
[----:B------:R-:W-:Y:S02]  /*1910*/  USEL UR4, URZ, 0x1, UP0 ;  /* 0x000000013f047887 */ /* 0x000fe40008000000 */
[----:B------:R-:W-:Y:S01]  /*1920*/  USEL UR8, UR8, URZ, UP0 ;  /* 0x0000003f08087287 */ /* 0x000fe20008000000 */
[----:B------:R-:W-:-:S03]  /*1930*/  SEL R3, R3, RZ, P1 ;  /* 0x000000ff03037207 */ /* 0x000fc60000800000 */
[----:B------:R-:W-:Y:S01]  /*1940*/  LOP3.LUT R7, R7, UR4, RZ, 0x3c, !PT ;  /* 0x0000000407077c12 */ /* 0x000fe2000f8e3cff */
[----:B------:R-:W-:Y:S07]  /*1950*/  @P2 BRA `(.L_x_29) ;  /* 0xfffffffc00542947 */ /* 0x000fee000383ffff */
.L_x_22:
[----:B------:R-:W3:Y:S02]  /*1960*/  LDC R0, c[0x0][0x28c] ;  /* 0x0000a300ff007b82 */ /* 0x000ee40000000800 */
[----:B---3--:R-:W-:-:S13]  /*1970*/  ISETP.GE.AND P1, PT, R0, 0x1, PT ;  /* 0x000000010000780c */ /* 0x008fda0003f26270 */
[----:B------:R-:W-:Y:S05]  /*1980*/  @!P1 BRA `(.L_x_30) ;  /* 0x0000000000509947 */ /* 0x000fea0003800000 */
[----:B------:R-:W-:Y:S05]  /*1990*/  @!P0 BRA `(.L_x_31) ;  /* 0x0000000000048947 */ /* 0x000fea0003800000 */
[----:B------:R-:W-:Y:S01]  /*19a0*/  BPT.TRAP 0x1 ;  /* 0x000000040000795c */ /* 0x000fe20000300000 */
.L_x_31:
[----:B------:R-:W-:Y:S01]  /*19b0*/  ISETP.NE.AND P0, PT, R23, RZ, PT ;  /* 0x000000ff1700720c */ /* 0x000fe20003f05270 */
[----:B------:R-:W-:Y:S01]  /*19c0*/  BSSY B0, `(.L_x_32) ;  /* 0x000000e000007945 */ /* 0x000fe20003800000 */
[----:B------:R-:W-:-:S11]  /*19d0*/  ISETP.GT.U32.AND P1, PT, R19, 0x1, PT ;  /* 0x000000011300780c */ /* 0x000fd60003f24070 */
[----:B------:R-:W-:Y:S05]  /*19e0*/  @!P0 BRA `(.L_x_33) ;  /* 0x00000000002c8947 */ /* 0x000fea0003800000 */
[----:B------:R-:W-:-:S04]  /*19f0*/  UISETP.LT.AND UP0, UPT, UR40, 0x1, UPT ;  /* 0x000000012800788c */ /* 0x000fc8000bf01270 */
[----:B------:R-:W-:-:S04]  /*1a00*/  USEL UR6, UR40, 0x1, UP0 ;  /* 0x0000000128067887 */ /* 0x000fc80008000000 */
[----:B------:R-:W-:-:S04]  /*1a10*/  UIADD3 UR6, UR39, UR40, -UR6 ;  /* 0x0000002827067290 */ /* 0x000fc8000fffe806 */
[----:B------:R-:W-:-:S04]  /*1a20*/  UIMAD.WIDE.U32 UR4, UR6, -0x55555555, URZ ;  /* 0xaaaaaaab060478a5 */ /* 0x000fc8000f8e003f */
[----:B------:R-:W-:-:S04]  /*1a30*/  USHF.R.U32.HI UR4, URZ, 0x1, UR5 ;  /* 0x000000013f047899 */ /* 0x000fc80008011605 */
[----:B------:R-:W-:-:S06]  /*1a40*/  UIMAD UR6, UR4, -0x3, UR6 ;  /* 0xfffffffd040678a4 */ /* 0x000fcc000f8e0206 */
[----:B------:R-:W-:-:S04]  /*1a50*/  IMAD.U32 R3, RZ, RZ, UR6 ;  /* 0x00000006ff037e24 */ /* 0x000fc8000f8e00ff */
[----:B------:R-:W-:-:S04]  /*1a60*/  IMAD R0, R3, 0x8, R6 ;  /* 0x0000000803007824 */ /* 0x000fc800078e0206 */
[----:B------:R-:W-:-:S05]  /*1a70*/  VIADD R3, R0, 0x18 ;  /* 0x0000001800037836 */ /* 0x000fca0000000000 */
[----:B------:R-:W-:-:S04]  /*1a80*/  PRMT R3, R152, 0x654, R3 ;  /* 0x0000065498037816 */ /* 0x000fc80000000003 */
[----:B------:R3:W-:Y:S03]  /*1a90*/  SYNCS.ARRIVE.TRANS64.RED.A1T0 RZ, [R3+URZ], RZ ;  /* 0x000000ff03ff79a7 */ /* 0x0007e6000810043f */
.L_x_33:
[----:B------:R-:W-:Y:S05]  /*1aa0*/  BSYNC B0 ;  /* 0x0000000000007941 */ /* 0x000fea0003800000 */
.L_x_32:
[----:B------:R-:W-:Y:S05]  /*1ab0*/  @P1 BRA `(.L_x_30) ;  /* 0x0000000000041947 */ /* 0x000fea0003800000 */
[----:B------:R-:W-:Y:S01]  /*1ac0*/  BPT.TRAP 0x1 ;  /* 0x000000040000795c */ /* 0x000fe20000300000 */
.L_x_30:
[----:B------:R-:W4:Y:S01]  /*1ad0*/  LDC R9, c[0x0][0x288] ;  /* 0x0000a200ff097b82 */ /* 0x000f220000000800 */
[--C-:B------:R-:W-:Y:S01]  /*1ae0*/  SHF.R.U32.HI R0, RZ, 0x2, R18.reuse ;  /* 0x00000002ff007819 */ /* 0x100fe20000011612 */
[----:B------:R-:W-:Y:S01]  /*1af0*/  UIADD3 UR39, UR40, UR39, URZ ;  /* 0x0000002728277290 */ /* 0x000fe2000fffe03f */
[----:B01----:R-:W-:Y:S01]  /*1b00*/  SHF.R.U32.HI R5, RZ, 0x7, R18 ;  /* 0x00000007ff057819 */ /* 0x003fe20000011612 */
[----:B------:R-:W-:Y:S01]  /*1b10*/  ULDC UR7, c[0x0][0x284] ;  /* 0x0000a10000077ab9 */ /* 0x000fe20000000800 */
[----:B------:R-:W-:Y:S01]  /*1b20*/  LOP3.LUT R4, R18, 0x60, RZ, 0xc0, !PT ;  /* 0x0000006012047812 */ /* 0x000fe200078ec0ff */
[----:B------:R-:W-:Y:S01]  /*1b30*/  UISETP.GT.U32.AND UP0, UPT, UR39, 0x2, UPT ;  /* 0x000000022700788c */ /* 0x000fe2000bf04070 */
[----:B---3--:R-:W-:Y:S01]  /*1b40*/  LOP3.LUT R3, R0, 0x7, RZ, 0xc0, !PT ;  /* 0x0000000700037812 */ /* 0x008fe200078ec0ff */
[----:B------:R-:W-:Y:S01]  /*1b50*/  UISETP.GE.U32.AND UP1, UPT, UR40, 0x3, UPT ;  /* 0x000000032800788c */ /* 0x000fe2000bf26070 */
[----:B------:R-:W-:Y:S01]  /*1b60*/  LOP3.LUT R0, R5, 0x1, RZ, 0xc0, !PT ;  /* 0x0000000105007812 */ /* 0x000fe200078ec0ff */
[----:B------:R-:W-:Y:S01]  /*1b70*/  UISETP.LT.U32.AND UP0, UPT, UR40, 0x3, UP0 ;  /* 0x000000032800788c */ /* 0x000fe20008701070 */
[----:B------:R-:W-:Y:S01]  /*1b80*/  SHF.R.U32.HI R6, RZ, 0x1, R4 ;  /* 0x00000001ff067819 */ /* 0x000fe20000011604 */
[----:B------:R-:W-:Y:S01]  /*1b90*/  IMAD.SHL.U32 R4, R18, 0x2, RZ ;  /* 0x0000000212047824 */ /* 0x000fe200078e00ff */
[----:B------:R-:W-:Y:S01]  /*1ba0*/  SHF.R.S32.HI R14, RZ, 0x1f, R22 ;  /* 0x0000001fff0e7819 */ /* 0x000fe20000011416 */
[----:B------:R-:W-:Y:S01]  /*1bb0*/  IMAD.SHL.U32 R8, R0, 0x40, RZ ;  /* 0x0000004000087824 */ /* 0x000fe200078e00ff */
[--C-:B------:R-:W-:Y:S01]  /*1bc0*/  IADD3 R5, RZ, -R6, -R3.reuse ;  /* 0x80000006ff057210 */ /* 0x100fe20007ffe803 */
[----:B------:R-:W-:Y:S01]  /*1bd0*/  ULDC.64 UR8, c[0x0][0x5d0] ;  /* 0x0001740000087ab9 */ /* 0x000fe20000000a00 */
[----:B------:R-:W-:Y:S01]  /*1be0*/  LOP3.LUT R4, R4, 0x6, RZ, 0xc0, !PT ;  /* 0x0000000604047812 */ /* 0x000fe200078ec0ff */
[----:B------:R-:W-:Y:S01]  /*1bf0*/  UIMAD.WIDE.U32 UR4, UR39, -0x55555555, URZ ;  /* 0xaaaaaaab270478a5 */ /* 0x000fe2000f8e003f */
[----:B------:R-:W-:Y:S01]  /*1c00*/  LOP3.LUT R3, R8, 0x40, R3, 0xe2, !PT ;  /* 0x0000004008037812 */ /* 0x000fe200078ee203 */
[----:B------:R-:W-:Y:S01]  /*1c10*/  IMAD R7, R0, -0x40, R5 ;  /* 0xffffffc000077824 */ /* 0x000fe200078e0205 */
[----:B------:R-:W-:Y:S01]  /*1c20*/  LOP3.LUT R0, R18, 0x3, RZ, 0xc0, !PT ;  /* 0x0000000312007812 */ /* 0x000fe200078ec0ff */
[----:B------:R-:W-:Y:S01]  /*1c30*/  USEL UR6, URZ, 0x1, !UP0 ;  /* 0x000000013f067887 */ /* 0x000fe2000c000000 */
[----:B------:R-:W-:Y:S01]  /*1c40*/  PRMT R8, R4, 0x6540, R153 ;  /* 0x0000654004087816 */ /* 0x000fe20000000099 */
[----:B------:R-:W-:Y:S01]  /*1c50*/  IMAD.SHL.U32 R153, R153, 0x100, RZ ;  /* 0x0000010099997824 */ /* 0x000fe200078e00ff */
[----:B------:R-:W-:Y:S01]  /*1c60*/  USHF.R.U32.HI UR4, URZ, 0x1, UR5 ;  /* 0x000000013f047899 */ /* 0x000fe20008011605 */
[----:B----4-:R-:W-:Y:S01]  /*1c70*/  IMAD R12, R0, -0x2, R9 ;  /* 0xfffffffe000c7824 */ /* 0x010fe200078e0209 */
[----:B------:R-:W-:Y:S01]  /*1c80*/  ULOP3.LUT UR38, UR38, UR6, URZ, 0x3c, !UPT ;  /* 0x0000000626267292 */ /* 0x000fe2000f8e3c3f */
[----:B------:R-:W-:Y:S01]  /*1c90*/  IMAD.SHL.U32 R0, R154, 0x80, RZ ;  /* 0x000000809a007824 */ /* 0x000fe200078e00ff */
[----:B------:R-:W-:Y:S01]  /*1ca0*/  ISETP.GE.AND P0, PT, R153, R9, PT ;  /* 0x000000099900720c */ /* 0x000fe20003f06270 */
[----:B------:R-:W-:Y:S01]  /*1cb0*/  IMAD R5, R14, UR8, RZ ;  /* 0x000000080e057c24 */ /* 0x000fe2000f8e02ff */
[--C-:B------:R-:W-:Y:S01]  /*1cc0*/  SHF.R.S32.HI R9, RZ, 0x1f, R8.reuse ;  /* 0x0000001fff097819 */ /* 0x100fe20000011408 */
[----:B------:R-:W-:Y:S01]  /*1cd0*/  IMAD.WIDE R10, R154, 0x80, RZ ;  /* 0x000000809a0a7825 */ /* 0x000fe200078e02ff */
[C---:B------:R-:W-:Y:S01]  /*1ce0*/  ISETP.GE.OR P0, PT, R0.reuse, UR7, P0 ;  /* 0x0000000700007c0c */ /* 0x040fe20008706670 */
[----:B------:R-:W-:Y:S01]  /*1cf0*/  UIMAD UR39, UR4, -0x3, UR39 ;  /* 0xfffffffd042778a4 */ /* 0x000fe2000f8e0227 */
[----:B------:R-:W-:Y:S01]  /*1d00*/  IADD3 R162, -R0, UR7, R7 ;  /* 0x0000000700a27c10 */ /* 0x000fe2000fffe107 */
[C---:B------:R-:W-:Y:S01]  /*1d10*/  IMAD R13, R22.reuse, UR9, R5 ;  /* 0x00000009160d7c24 */ /* 0x040fe2000f8e0205 */
[----:B------:R-:W-:Y:S01]  /*1d20*/  @UP1 ULOP3.LUT UR38, UR38, 0x1, UR4, 0x78, !UPT ;  /* 0x0000000126261892 */ /* 0x000fe2000f8e7804 */
[----:B------:R-:W-:Y:S01]  /*1d30*/  IMAD.WIDE.U32 R4, R22, UR8, R8 ;  /* 0x0000000816047c25 */ /* 0x000fe2000f8e0008 */
[----:B------:R-:W-:-:S03]  /*1d40*/  LOP3.LUT R163, R10, R3, R6, 0xfe, !PT ;  /* 0x000000030aa37212 */ /* 0x000fc600078efe06 */
[----:B------:R-:W-:Y:S02]  /*1d50*/  IMAD.IADD R5, R5, 0x1, R13 ;  /* 0x0000000105057824 */ /* 0x000fe400078e020d */
[----:B------:R-:W-:Y:S02]  /*1d60*/  IMAD.IADD R0, R12, 0x1, -R153 ;  /* 0x000000010c007824 */ /* 0x000fe400078e0a99 */
[----:B------:R-:W-:Y:S01]  /*1d70*/  IMAD.MOV.U32 R154, RZ, RZ, -0x1 ;  /* 0xffffffffff9a7424 */ /* 0x000fe200078e00ff */
[----:B------:R-:W-:Y:S06]  /*1d80*/  @P0 BRA `(.L_x_34) ;  /* 0x0000006000a00947 */ /* 0x000fec0003800000 */
[----:B------:R-:W0:Y:S01]  /*1d90*/  LDC.64 R12, c[0x0][0x5c8] ;  /* 0x00017200ff0c7b82 */ /* 0x000e220000000a00 */
[----:B------:R-:W-:Y:S01]  /*1da0*/  ULDC.64 UR4, c[0x0][0x5c0] ;  /* 0x0001700000047ab9 */ /* 0x000fe20000000a00 */
[----:B------:R-:W-:Y:S01]  /*1db0*/  BSSY B0, `(.L_x_34) ;  /* 0x0000625000007945 */ /* 0x000fe20003800000 */
[-C--:B0-----:R-:W-:Y:S02]  /*1dc0*/  IMAD R6, R11, R12.reuse, RZ ;  /* 0x0000000c0b067224 */ /* 0x081fe400078e02ff */
[----:B------:R-:W-:-:S04]  /*1dd0*/  IMAD.WIDE.U32 R4, R163, R12, R4 ;  /* 0x0000000ca3047225 */ /* 0x000fc800078e0004 */
[----:B------:R-:W-:Y:S01]  /*1de0*/  IMAD R3, R163, R13, R6 ;  /* 0x0000000da3037224 */ /* 0x000fe200078e0206 */
[----:B------:R-:W-:-:S03]  /*1df0*/  IADD3 R4, P0, R4, UR4, RZ ;  /* 0x0000000404047c10 */ /* 0x000fc6000ff1e0ff */
[----:B------:R-:W-:Y:S01]  /*1e00*/  IMAD.IADD R3, R5, 0x1, R3 ;  /* 0x0000000105037824 */ /* 0x000fe200078e0203 */
[----:B------:R-:W-:-:S04]  /*1e10*/  LEA R6, P1, R12, R4, 0x3 ;  /* 0x000000040c067211 */ /* 0x000fc800078218ff */
[----:B------:R-:W-:Y:S02]  /*1e20*/  IADD3.X R5, R3, UR5, RZ, P0, !PT ;  /* 0x0000000503057c10 */ /* 0x000fe400087fe4ff */
[----:B-----5:R-:W-:Y:S02]  /*1e30*/  ISETP.NE.AND P0, PT, R156, RZ, PT ;  /* 0x000000ff9c00720c */ /* 0x020fe40003f05270 */
[----:B------:R-:W-:-:S11]  /*1e40*/  LEA.HI.X R7, R12, R5, R13, 0x3, P1 ;  /* 0x000000050c077211 */ /* 0x000fd600008f1c0d */
[----:B------:R-:W-:Y:S05]  /*1e50*/  @!P0 BRA `(.L_x_35) ;  /* 0x0000004800608947 */ /* 0x000fea0003800000 */
[----:B------:R-:W0:Y:S01]  /*1e60*/  LDC.64 R158, c[0x0][0x5b0] ;  /* 0x00016c00ff9e7b82 */ /* 0x000e220000000a00 */
[----:B------:R-:W-:Y:S01]  /*1e70*/  ULDC.64 UR4, c[0x0][0x5b8] ;  /* 0x00016e0000047ab9 */ /* 0x000fe20000000a00 */
[----:B------:R-:W-:Y:S01]  /*1e80*/  ISETP.GE.AND P1, PT, R162, 0x1, PT ;  /* 0x00000001a200780c */ /* 0x000fe20003f26270 */
[----:B------:R-:W-:Y:S01]  /*1e90*/  IMAD R3, R14, UR4, RZ ;  /* 0x000000040e037c24 */ /* 0x000fe2000f8e02ff */
[----:B------:R-:W-:Y:S01]  /*1ea0*/  BSSY B1, `(.L_x_36) ;  /* 0x000000e000017945 */ /* 0x000fe20003800000 */
[----:B------:R-:W-:Y:S01]  /*1eb0*/  IMAD.WIDE.U32 R20, R22, UR4, R8 ;  /* 0x0000000416147c25 */ /* 0x000fe2000f8e0008 */
[----:B------:R-:W-:Y:S02]  /*1ec0*/  ISETP.LT.OR P5, PT, R0, 0x1, !P1 ;  /* 0x000000010000780c */ /* 0x000fe40004fa1670 */
[----:B------:R-:W1:Y:S01]  /*1ed0*/  LDC.64 R160, c[0x0][0x5a8] ;  /* 0x00016a00ffa07b82 */ /* 0x000e620000000a00 */
[----:B------:R-:W-:Y:S02]  /*1ee0*/  IMAD R3, R22, UR5, R3 ;  /* 0x0000000516037c24 */ /* 0x000fe4000f8e0203 */
[----:B------:R-:W-:-:S02]  /*1ef0*/  IMAD.MOV.U32 R14, RZ, RZ, R20 ;  /* 0x000000ffff0e7224 */ /* 0x000fc400078e0014 */
[----:B------:R-:W-:Y:S02]  /*1f00*/  IMAD.IADD R15, R21, 0x1, R3 ;  /* 0x00000001150f7824 */ /* 0x000fe400078e0203 */
[-C--:B0-----:R-:W-:Y:S02]  /*1f10*/  IMAD R10, R11, R158.reuse, RZ ;  /* 0x0000009e0b0a7224 */ /* 0x081fe400078e02ff */
[----:B------:R-:W-:-:S04]  /*1f20*/  IMAD.WIDE.U32 R8, R163, R158, R14 ;  /* 0x0000009ea3087225 */ /* 0x000fc800078e000e */
[----:B------:R-:W-:Y:S01]  /*1f30*/  IMAD R13, R163, R159, R10 ;  /* 0x0000009fa30d7224 */ /* 0x000fe200078e020a */
[----:B-1----:R-:W-:-:S04]  /*1f40*/  IADD3 R8, P0, R8, R160, RZ ;  /* 0x000000a008087210 */ /* 0x002fc80007f1e0ff */
[----:B------:R-:W-:Y:S01]  /*1f50*/  IADD3.X R9, R161, R9, R13, P0, !PT ;  /* 0x00000009a1097210 */ /* 0x000fe200007fe40d */
[----:B------:R-:W-:Y:S08]  /*1f60*/  @P5 BRA `(.L_x_37) ;  /* 0x0000000000045947 */ /* 0x000ff00003800000 */
[----:B--2---:R0:W5:Y:S02]  /*1f70*/  LDG.E.U8 R157, desc[UR36][R8.64] ;  /* 0x00000024089d7981 */ /* 0x004164000c1e1100 */
.L_x_37:
[----:B------:R-:W-:Y:S05]  /*1f80*/  BSYNC B1 ;  /* 0x0000000000017941 */ /* 0x000fea0003800000 */
.L_x_36:
[----:B-----5:R-:W-:Y:S01]  /*1f90*/  LOP3.LUT R3, R157, 0xffff, RZ, 0xc0, !PT ;  /* 0x0000ffff9d037812 */ /* 0x020fe200078ec0ff */
[----:B------:R-:W-:Y:S01]  /*1fa0*/  IMAD.SHL.U32 R10, R158, 0x8, RZ ;  /* 0x000000089e0a7824 */ /* 0x000fe200078e00ff */
[----:B------:R-:W-:Y:S01]  /*1fb0*/  ISETP.LT.OR P2, PT, R0, 0x2, !P1 ;  /* 0x000000020000780c */ /* 0x000fe20004f41670 */
[----:B------:R-:W-:Y:S01]  /*1fc0*/  BSSY B1, `(.L_x_38) ;  /* 0x000000e000017945 */ /* 0x000fe20003800000 */
[----:B------:R-:W-:Y:S02]  /*1fd0*/  PRMT R3, R3, 0x8880, RZ ;  /* 0x0000888003037816 */ /* 0x000fe400000000ff */
[----:B------:R-:W-:Y:S02]  /*1fe0*/  SHF.L.U64.HI R11, R158, 0x3, R159 ;  /* 0x000000039e0b7819 */ /* 0x000fe4000001029f */
[----:B------:R-:W-:Y:S01]  /*1ff0*/  ISETP.GE.AND P0, PT, R162, 0x9, PT ;  /* 0x00000009a200780c */ /* 0x000fe20003f06270 */
[----:B------:R-:W-:Y:S02]  /*2000*/  IMAD R12, R3, R156, RZ ;  /* 0x0000009c030c7224 */ /* 0x000fe400078e02ff */
[----:B------:R-:W-:-:S04]  /*2010*/  IMAD.WIDE.U32 R10, R163, R158, R10 ;  /* 0x0000009ea30a7225 */ /* 0x000fc800078e000a */
[----:B------:R-:W-:Y:S01]  /*2020*/  @!P5 IMAD R3, R24, R155, R12 ;  /* 0x0000009b1803d224 */ /* 0x000fe200078e020c */
[----:B------:R-:W-:Y:S01]  /*2030*/  IADD3 R10, P3, P4, R20, R160, R10 ;  /* 0x000000a0140a7210 */ /* 0x000fe20007c7e00a */
[----:B------:R-:W-:-:S03]  /*2040*/  IMAD.IADD R13, R13, 0x1, R11 ;  /* 0x000000010d0d7824 */ /* 0x000fc600078e020b */
[----:B------:R1:W-:Y:S01]  /*2050*/  @!P5 STG.E.U8 desc[UR36][R4.64], R3 ;  /* 0x000000030400d986 */ /* 0x0003e2000c101124 */
[----:B------:R-:W-:Y:S08]  /*2060*/  @P2 BRA `(.L_x_39) ;  /* 0x00000000000c2947 */ /* 0x000ff00003800000 */
[----:B--2---:R-:W1:Y:S02]  /*2070*/  LDG.E.U8 R157, desc[UR36][R8.64+0x1] ;  /* 0x00000124089d7981 */ /* 0x004e64000c1e1100 */
[----:B-1----:R-:W-:-:S05]  /*2080*/  PRMT R3, R157, 0x8880, RZ ;  /* 0x000088809d037816 */ /* 0x002fca00000000ff */
[----:B------:R-:W-:-:S07]  /*2090*/  IMAD R12, R3, R156, RZ ;  /* 0x0000009c030c7224 */ /* 0x000fce00078e02ff */
.L_x_39:
[----:B------:R-:W-:Y:S05]  /*20a0*/  BSYNC B1 ;  /* 0x0000000000017941 */ /* 0x000fea0003800000 */
.L_x_38:
[C---:B------:R-:W-:Y:S01]  /*20b0*/  ISETP.LT.OR P5, PT, R0.reuse, 0x1, !P0 ;  /* 0x000000010000780c */ /* 0x040fe200047a1670 */
[----:B------:R-:W-:Y:S01]  /*20c0*/  @!P2 IMAD R25, R25, R155, R12 ;  /* 0x0000009b1919a224 */ /* 0x000fe200078e020c */
[----:B------:R-:W-:Y:S01]  /*20d0*/  BSSY B1, `(.L_x_40) ;  /* 0x000000a000017945 */ /* 0x000fe20003800000 */
[----:B------:R-:W-:Y:S02]  /*20e0*/  IADD3.X R11, R15, R161, R13, P3, P4 ;  /* 0x000000a10f0b7210 */ /* 0x000fe40001fe840d */
[C---:B------:R-:W-:Y:S01]  /*20f0*/  ISETP.LT.OR P3, PT, R0.reuse, 0x2, !P0 ;  /* 0x000000020000780c */ /* 0x040fe20004761670 */
[----:B------:R3:W-:Y:S01]  /*2100*/  @!P2 STG.E.U8 desc[UR36][R4.64+0x1], R25 ;  /* 0x000001190400a986 */ /* 0x0007e2000c101124 */
[C---:B------:R-:W-:Y:S02]  /*2110*/  ISETP.LT.OR P4, PT, R0.reuse, 0x9, !P1 ;  /* 0x000000090000780c */ /* 0x040fe40004f81670 */
[----:B------:R-:W-:-:S04]  /*2120*/  ISETP.LT.OR P2, PT, R0, 0xa, !P1 ;  /* 0x0000000a0000780c */ /* 0x000fc80004f41670 */
[----:B------:R-:W-:Y:S09]  /*2130*/  @P5 BRA `(.L_x_41) ;  /* 0x00000000000c5947 */ /* 0x000ff20003800000 */
[----:B--2---:R-:W1:Y:S02]  /*2140*/  LDG.E.U8 R157, desc[UR36][R10.64] ;  /* 0x000000240a9d7981 */ /* 0x004e64000c1e1100 */
[----:B-1----:R-:W-:-:S05]  /*2150*/  PRMT R3, R157, 0x8880, RZ ;  /* 0x000088809d037816 */ /* 0x002fca00000000ff */
[----:B------:R-:W-:-:S07]  /*2160*/  IMAD R12, R3, R156, RZ ;  /* 0x0000009c030c7224 */ /* 0x000fce00078e02ff */
.L_x_41:
[----:B------:R-:W-:Y:S05]  /*2170*/  BSYNC B1 ;  /* 0x0000000000017941 */ /* 0x000fea0003800000 */
.L_x_40:
[----:B-1----:R-:W-:Y:S01]  /*2180*/  @!P5 IMAD R3, R26, R155, R12 ;  /* 0x0000009b1a03d224 */ /* 0x002fe200078e020c */
[----:B------:R-:W-:Y:S04]  /*2190*/  BSSY B1, `(.L_x_42) ;  /* 0x0000006000017945 */ /* 0x000fe80003800000 */
[----:B------:R1:W-:Y:S01]  /*21a0*/  @!P5 STG.E.U8 desc[UR36][R6.64], R3 ;  /* 0x000000030600d986 */ /* 0x0003e2000c101124 */
[----:B------:R-:W-:Y:S05]  /*21b0*/  @P3 BRA `(.L_x_43) ;  /* 0x00000000000c3947 */ /* 0x000fea0003800000 */
[----:B--2---:R-:W1:Y:S02]  /*21c0*/  LDG.E.U8 R157, desc[UR36][R10.64+0x1] ;  /* 0x000001240a9d7981 */ /* 0x004e64000c1e1100 */
[----:B-1----:R-:W-:-:S05]  /*21d0*/  PRMT R3, R157, 0x8880, RZ ;  /* 0x000088809d037816 */ /* 0x002fca00000000ff */
[----:B------:R-:W-:-:S07]  /*21e0*/  IMAD R12, R3, R156, RZ ;  /* 0x0000009c030c7224 */ /* 0x000fce00078e02ff */
.L_x_43:
[----:B------:R-:W-:Y:S05]  /*21f0*/  BSYNC B1 ;  /* 0x0000000000017941 */ /* 0x000fea0003800000 */
.L_x_42:
[----:B------:R-:W-:Y:S01]  /*2200*/  @!P3 IMAD R27, R27, R155, R12 ;  /* 0x0000009b1b1bb224 */ /* 0x000fe200078e020c */
[----:B------:R-:W-:Y:S04]  /*2210*/  BSSY B1, `(.L_x_44) ;  /* 0x0000006000017945 */ /* 0x000fe80003800000 */
[----:B------:R4:W-:Y:S01]  /*2220*/  @!P3 STG.E.U8 desc[UR36][R6.64+0x1], R27 ;  /* 0x0000011b0600b986 */ /* 0x0009e2000c101124 */
[----:B------:R-:W-:Y:S05]  /*2230*/  @P4 BRA `(.L_x_45) ;  /* 0x00000000000c4947 */ /* 0x000fea0003800000 */
[----:B--2---:R-:W1:Y:S02]  /*2240*/  LDG.E.U8 R157, desc[UR36][R8.64+0x8] ;  /* 0x00000824089d7981 */ /* 0x004e64000c1e1100 */
[----:B-1----:R-:W-:-:S05]  /*2250*/  PRMT R3, R157, 0x8880, RZ ;  /* 0x000088809d037816 */ /* 0x002fca00000000ff */
[----:B------:R-:W-:-:S07]  /*2260*/  IMAD R12, R3, R156, RZ ;  /* 0x0000009c030c7224 */ /* 0x000fce00078e02ff */
.L_x_45:
[----:B------:R-:W-:Y:S05]  /*2270*/  BSYNC B1 ;  /* 0x0000000000017941 */ /* 0x000fea0003800000 */
.L_x_44:
[----:B-1----:R-:W-:Y:S01]  /*2280*/  @!P4 IMAD R3, R28, R155, R12 ;  /* 0x0000009b1c03c224 */ /* 0x002fe200078e020c */
[----:B------:R-:W-:Y:S04]  /*2290*/  BSSY B1, `(.L_x_46) ;  /* 0x0000006000017945 */ /* 0x000fe80003800000 */
[----:B------:R1:W-:Y:S01]  /*22a0*/  @!P4 STG.E.U8 desc[UR36][R4.64+0x8], R3 ;  /* 0x000008030400c986 */ /* 0x0003e2000c101124 */
[----:B------:R-:W-:Y:S05]  /*22b0*/  @P2 BRA `(.L_x_47) ;  /* 0x00000000000c2947 */ /* 0x000fea0003800000 */
[----:B--2---:R-:W1:Y:S02]  /*22c0*/  LDG.E.U8 R157, desc[UR36][R8.64+0x9] ;  /* 0x00000924089d7981 */ /* 0x004e64000c1e1100 */
[----:B-1----:R-:W-:-:S05]  /*22d0*/  PRMT R3, R157, 0x8880, RZ ;  /* 0x000088809d037816 */ /* 0x002fca00000000ff */
[----:B------:R-:W-:-:S07]  /*22e0*/  IMAD R12, R3, R156, RZ ;  /* 0x0000009c030c7224 */ /* 0x000fce00078e02ff */
.L_x_47:
[----:B------:R-:W-:Y:S05]  /*22f0*/  BSYNC B1 ;  /* 0x0000000000017941 */ /* 0x000fea0003800000 */
.L_x_46:
[C---:B------:R-:W-:Y:S01]  /*2300*/  ISETP.LT.OR P4, PT, R0.reuse, 0x9, !P0 ;  /* 0x000000090000780c */ /* 0x040fe20004781670 */
[----:B------:R-:W-:Y:S01]  /*2310*/  @!P2 IMAD R29, R29, R155, R12 ;  /* 0x0000009b1d1da224 */ /* 0x000fe200078e020c */
[----:B------:R-:W-:Y:S01]  /*2320*/  BSSY B1, `(.L_x_48) ;  /* 0x0000009000017945 */ /* 0x000fe20003800000 */
[C---:B------:R-:W-:Y:S02]  /*2330*/  ISETP.LT.OR P3, PT, R0.reuse, 0xa, !P0 ;  /* 0x0000000a0000780c */ /* 0x040fe40004761670 */
[C---:B------:R-:W-:Y:S01]  /*2340*/  ISETP.LT.OR P5, PT, R0.reuse, 0x11, !P1 ;  /* 0x000000110000780c */ /* 0x040fe20004fa1670 */
[----:B------:R0:W-:Y:S01]  /*2350*/  @!P2 STG.E.U8 desc[UR36][R4.64+0x9], R29 ;  /* 0x0000091d0400a986 */ /* 0x0001e2000c101124 */
[----:B------:R-:W-:-:S06]  /*2360*/  ISETP.LT.OR P2, PT, R0, 0x12, !P1 ;  /* 0x000000120000780c */ /* 0x000fcc0004f41670 */
[----:B------:R-:W-:Y:S07]  /*2370*/  @P4 BRA `(.L_x_49) ;  /* 0x00000000000c4947 */ /* 0x000fee0003800000 */
[----:B--2---:R-:W1:Y:S02]  /*2380*/  LDG.E.U8 R157, desc[UR36][R10.64+0x8] ;  /* 0x000008240a9d7981 */ /* 0x004e64000c1e1100 */
[----:B-1----:R-:W-:-:S05]  /*2390*/  PRMT R3, R157, 0x8880, RZ ;  /* 0x000088809d037816 */ /* 0x002fca00000000ff */
[----:B------:R-:W-:-:S07]  /*23a0*/  IMAD R12, R3, R156, RZ ;  /* 0x0000009c030c7224 */ /* 0x000fce00078e02ff */
.L_x_49:
[----:B------:R-:W-:Y:S05]  /*23b0*/  BSYNC B1 ;  /* 0x0000000000017941 */ /* 0x000fea0003800000 */
.L_x_48:
[----:B-1----:R-:W-:Y:S01]  /*23c0*/  @!P4 IMAD R3, R30, R155, R12 ;  /* 0x0000009b1e03c224 */ /* 0x002fe200078e020c */
[----:B------:R-:W-:Y:S04]  /*23d0*/  BSSY B1, `(.L_x_50) ;  /* 0x0000006000017945 */ /* 0x000fe80003800000 */
[----:B------:R1:W-:Y:S01]  /*23e0*/  @!P4 STG.E.U8 desc[UR36][R6.64+0x8], R3 ;  /* 0x000008030600c986 */ /* 0x0003e2000c101124 */
[----:B------:R-:W-:Y:S05]  /*23f0*/  @P3 BRA `(.L_x_51) ;  /* 0x00000000000c3947 */ /* 0x000fea0003800000 */
[----:B--2---:R-:W1:Y:S02]  /*2400*/  LDG.E.U8 R157, desc[UR36][R10.64+0x9] ;  /* 0x000009240a9d7981 */ /* 0x004e64000c1e1100 */
[----:B-1----:R-:W-:-:S05]  /*2410*/  PRMT R3, R157, 0x8880, RZ ;  /* 0x000088809d037816 */ /* 0x002fca00000000ff */
[----:B------:R-:W-:-:S07]  /*2420*/  IMAD R12, R3, R156, RZ ;  /* 0x0000009c030c7224 */ /* 0x000fce00078e02ff */
.L_x_51:
[----:B------:R-:W-:Y:S05]  /*2430*/  BSYNC B1 ;  /* 0x0000000000017941 */ /* 0x000fea0003800000 */
.L_x_50:
[----:B------:R-:W-:Y:S01]  /*2440*/  @!P3 IMAD R31, R31, R155, R12 ;  /* 0x0000009b1f1fb224 */ /* 0x000fe200078e020c */
[----:B------:R-:W-:Y:S04]  /*2450*/  BSSY B1, `(.L_x_52) ;  /* 0x0000006000017945 */ /* 0x000fe80003800000 */
[----:B------:R0:W-:Y:S01]  /*2460*/  @!P3 STG.E.U8 desc[UR36][R6.64+0x9], R31 ;  /* 0x0000091f0600b986 */ /* 0x0001e2000c101124 */
[----:B------:R-:W-:Y:S05]  /*2470*/  @P5 BRA `(.L_x_53) ;  /* 0x00000000000c5947 */ /* 0x000fea0003800000 */
[----:B--2---:R-:W1:Y:S02]  /*2480*/  LDG.E.U8 R157, desc[UR36][R8.64+0x10] ;  /* 0x00001024089d7981 */ /* 0x004e64000c1e1100 */
[----:B-1----:R-:W-:-:S05]  /*2490*/  PRMT R3, R157, 0x8880, RZ ;  /* 0x000088809d037816 */ /* 0x002fca00000000ff */
[----:B------:R-:W-:-:S07]  /*24a0*/  IMAD R12, R3, R156, RZ ;  /* 0x0000009c030c7224 */ /* 0x000fce00078e02ff */
.L_x_53:
[----:B------:R-:W-:Y:S05]  /*24b0*/  BSYNC B1 ;  /* 0x0000000000017941 */ /* 0x000fea0003800000 */
.L_x_52:
[----:B-1----:R-:W-:Y:S01]  /*24c0*/  @!P5 IMAD R3, R32, R155, R12 ;  /* 0x0000009b2003d224 */ /* 0x002fe200078e020c */
[----:B------:R-:W-:Y:S04]  /*24d0*/  BSSY B1, `(.L_x_54) ;  /* 0x0000006000017945 */ /* 0x000fe80003800000 */
[----:B------:R1:W-:Y:S01]  /*24e0*/  @!P5 STG.E.U8 desc[UR36][R4.64+0x10], R3 ;  /* 0x000010030400d986 */ /* 0x0003e2000c101124 */
[----:B------:R-:W-:Y:S05]  /*24f0*/  @P2 BRA `(.L_x_55) ;  /* 0x00000000000c2947 */ /* 0x000fea0003800000 */
[----:B--2---:R-:W1:Y:S02]  /*2500*/  LDG.E.U8 R157, desc[UR36][R8.64+0x11] ;  /* 0x00001124089d7981 */ /* 0x004e64000c1e1100 */
[----:B-1----:R-:W-:-:S05]  /*2510*/  PRMT R3, R157, 0x8880, RZ ;  /* 0x000088809d037816 */ /* 0x002fca00000000ff */
[----:B------:R-:W-:-:S07]  /*2520*/  IMAD R12, R3, R156, RZ ;  /* 0x0000009c030c7224 */ /* 0x000fce00078e02ff */
.L_x_55:
[----:B------:R-:W-:Y:S05]  /*2530*/  BSYNC B1 ;  /* 0x0000000000017941 */ /* 0x000fea0003800000 */
.L_x_54:
        /* <DEDUP_REMOVED lines=11> */
.L_x_57:
[----:B------:R-:W-:Y:S05]  /*25f0*/  BSYNC B1 ;  /* 0x0000000000017941 */ /* 0x000fea0003800000 */
.L_x_56:
[----:B-1----:R-:W-:Y:S01]  /*2600*/  @!P4 IMAD R3, R34, R155, R12 ;  /* 0x0000009b2203c224 */ /* 0x002fe200078e020c */
[----:B------:R-:W-:Y:S04]  /*2610*/  BSSY B1, `(.L_x_58) ;  /* 0x0000006000017945 */ /* 0x000fe80003800000 */
[----:B------:R1:W-:Y:S01]  /*2620*/  @!P4 STG.E.U8 desc[UR36][R6.64+0x10], R3 ;  /* 0x000010030600c986 */ /* 0x0003e2000c101124 */
[----:B------:R-:W-:Y:S05]  /*2630*/  @P3 BRA `(.L_x_59) ;  /* 0x00000000000c3947 */ /* 0x000fea0003800000 */
[----:B--2---:R-:W1:Y:S02]  /*2640*/  LDG.E.U8 R157, desc[UR36][R10.64+0x11] ;  /* 0x000011240a9d7981 */ /* 0x004e64000c1e1100 */
[----:B-1----:R-:W-:-:S05]  /*2650*/  PRMT R3, R157, 0x8880, RZ ;  /* 0x000088809d037816 */ /* 0x002fca00000000ff */
[----:B------:R-:W-:-:S07]  /*2660*/  IMAD R12, R3, R156, RZ ;  /* 0x0000009c030c7224 */ /* 0x000fce00078e02ff */
.L_x_59:
[----:B------:R-:W-:Y:S05]  /*2670*/  BSYNC B1 ;  /* 0x0000000000017941 */ /* 0x000fea0003800000 */
.L_x_58:
[----:B------:R-:W-:Y:S01]  /*2680*/  @!P3 IMAD R35, R35, R155, R12 ;  /* 0x0000009b2323b224 */ /* 0x000fe200078e020c */
[----:B------:R-:W-:Y:S04]  /*2690*/  BSSY B1, `(.L_x_60) ;  /* 0x0000006000017945 */ /* 0x000fe80003800000 */
[----:B------:R0:W-:Y:S01]  /*26a0*/  @!P3 STG.E.U8 desc[UR36][R6.64+0x11], R35 ;  /* 0x000011230600b986 */ /* 0x0001e2000c101124 */
[----:B------:R-:W-:Y:S05]  /*26b0*/  @P5 BRA `(.L_x_61) ;  /* 0x00000000000c5947 */ /* 0x000fea0003800000 */
[----:B--2---:R-:W1:Y:S02]  /*26c0*/  LDG.E.U8 R157, desc[UR36][R8.64+0x18] ;  /* 0x00001824089d7981 */ /* 0x004e64000c1e1100 */
[----:B-1----:R-:W-:-:S05]  /*26d0*/  PRMT R3, R157, 0x8880, RZ ;  /* 0x000088809d037816 */ /* 0x002fca00000000ff */
[----:B------:R-:W-:-:S07]  /*26e0*/  IMAD R12, R3, R156, RZ ;  /* 0x0000009c030c7224 */ /* 0x000fce00078e02ff */
.L_x_61:
[----:B------:R-:W-:Y:S05]  /*26f0*/  BSYNC B1 ;  /* 0x0000000000017941 */ /* 0x000fea0003800000 */
.L_x_60:
[----:B-1----:R-:W-:Y:S01]  /*2700*/  @!P5 IMAD R3, R36, R155, R12 ;  /* 0x0000009b2403d224 */ /* 0x002fe200078e020c */
[----:B------:R-:W-:Y:S04]  /*2710*/  BSSY B1, `(.L_x_62) ;  /* 0x0000006000017945 */ /* 0x000fe80003800000 */
[----:B------:R1:W-:Y:S01]  /*2720*/  @!P5 STG.E.U8 desc[UR36][R4.64+0x18], R3 ;  /* 0x000018030400d986 */ /* 0x0003e2000c101124 */
[----:B------:R-:W-:Y:S05]  /*2730*/  @P2 BRA `(.L_x_63) ;  /* 0x00000000000c2947 */ /* 0x000fea0003800000 */
[----:B--2---:R-:W1:Y:S02]  /*2740*/  LDG.E.U8 R157, desc[UR36][R8.64+0x19] ;  /* 0x00001924089d7981 */ /* 0x004e64000c1e1100 */
[----:B-1----:R-:W-:-:S05]  /*2750*/  PRMT R3, R157, 0x8880, RZ ;  /* 0x000088809d037816 */ /* 0x002fca00000000ff */
[----:B------:R-:W-:-:S07]  /*2760*/  IMAD R12, R3, R156, RZ ;  /* 0x0000009c030c7224 */ /* 0x000fce00078e02ff */
.L_x_63:
[----:B------:R-:W-:Y:S05]  /*2770*/  BSYNC B1 ;  /* 0x0000000000017941 */ /* 0x000fea0003800000 */
.L_x_62:
        /* <DEDUP_REMOVED lines=11> */
.L_x_65:
[----:B------:R-:W-:Y:S05]  /*2830*/  BSYNC B1 ;  /* 0x0000000000017941 */ /* 0x000fea0003800000 */
.L_x_64:
[----:B-1----:R-:W-:Y:S01]  /*2840*/  @!P4 IMAD R3, R38, R155, R12 ;  /* 0x0000009b2603c224 */ /* 0x002fe200078e020c */
[----:B------:R-:W-:Y:S04]  /*2850*/  BSSY B1, `(.L_x_66) ;  /* 0x0000006000017945 */ /* 0x000fe80003800000 */
[----:B------:R1:W-:Y:S01]  /*2860*/  @!P4 STG.E.U8 desc[UR36][R6.64+0x18], R3 ;  /* 0x000018030600c986 */ /* 0x0003e2000c101124 */
[----:B------:R-:W-:Y:S05]  /*2870*/  @P3 BRA `(.L_x_67) ;  /* 0x00000000000c3947 */ /* 0x000fea0003800000 */
[----:B--2---:R-:W1:Y:S02]  /*2880*/  LDG.E.U8 R157, desc[UR36][R10.64+0x19] ;  /* 0x000019240a9d7981 */ /* 0x004e64000c1e1100 */
[----:B-1----:R-:W-:-:S05]  /*2890*/  PRMT R3, R157, 0x8880, RZ ;  /* 0x000088809d037816 */ /* 0x002fca00000000ff */
[----:B------:R-:W-:-:S07]  /*28a0*/  IMAD R12, R3, R156, RZ ;  /* 0x0000009c030c7224 */ /* 0x000fce00078e02ff */
.L_x_67:
[----:B------:R-:W-:Y:S05]  /*28b0*/  BSYNC B1 ;  /* 0x0000000000017941 */ /* 0x000fea0003800000 */
.L_x_66:
[----:B------:R-:W-:Y:S01]  /*28c0*/  @!P3 IMAD R39, R39, R155, R12 ;  /* 0x0000009b2727b224 */ /* 0x000fe200078e020c */
[----:B------:R-:W-:Y:S04]  /*28d0*/  BSSY B1, `(.L_x_68) ;  /* 0x0000006000017945 */ /* 0x000fe80003800000 */
[----:B------:R0:W-:Y:S01]  /*28e0*/  @!P3 STG.E.U8 desc[UR36][R6.64+0x19], R39 ;  /* 0x000019270600b986 */ /* 0x0001e2000c101124 */
[----:B------:R-:W-:Y:S05]  /*28f0*/  @P5 BRA `(.L_x_69) ;  /* 0x00000000000c5947 */ /* 0x000fea0003800000 */
[----:B--2---:R-:W1:Y:S02]  /*2900*/  LDG.E.U8 R157, desc[UR36][R8.64+0x20] ;  /* 0x00002024089d7981 */ /* 0x004e64000c1e1100 */
[----:B-1----:R-:W-:-:S05]  /*2910*/  PRMT R3, R157, 0x8880, RZ ;  /* 0x000088809d037816 */ /* 0x002fca00000000ff */
[----:B------:R-:W-:-:S07]  /*2920*/  IMAD R12, R3, R156, RZ ;  /* 0x0000009c030c7224 */ /* 0x000fce00078e02ff */
.L_x_69:
[----:B------:R-:W-:Y:S05]  /*2930*/  BSYNC B1 ;  /* 0x0000000000017941 */ /* 0x000fea0003800000 */
.L_x_68:
[----:B-1----:R-:W-:Y:S01]  /*2940*/  @!P5 IMAD R3, R40, R155, R12 ;  /* 0x0000009b2803d224 */ /* 0x002fe200078e020c */
[----:B------:R-:W-:Y:S04]  /*2950*/  BSSY B1, `(.L_x_70) ;  /* 0x0000006000017945 */ /* 0x000fe80003800000 */
[----:B------:R1:W-:Y:S01]  /*2960*/  @!P5 STG.E.U8 desc[UR36][R4.64+0x20], R3 ;  /* 0x000020030400d986 */ /* 0x0003e2000c101124 */
[----:B------:R-:W-:Y:S05]  /*2970*/  @P2 BRA `(.L_x_71) ;  /* 0x00000000000c2947 */ /* 0x000fea0003800000 */
[----:B--2---:R-:W1:Y:S02]  /*2980*/  LDG.E.U8 R157, desc[UR36][R8.64+0x21] ;  /* 0x00002124089d7981 */ /* 0x004e64000c1e1100 */
[----:B-1----:R-:W-:-:S05]  /*2990*/  PRMT R3, R157, 0x8880, RZ ;  /* 0x000088809d037816 */ /* 0x002fca00000000ff */
[----:B------:R-:W-:-:S07]  /*29a0*/  IMAD R12, R3, R156, RZ ;  /* 0x0000009c030c7224 */ /* 0x000fce00078e02ff */
.L_x_71:
[----:B------:R-:W-:Y:S05]  /*29b0*/  BSYNC B1 ;  /* 0x0000000000017941 */ /* 0x000fea0003800000 */
.L_x_70:
        /* <DEDUP_REMOVED lines=11> */
.L_x_73:
[----:B------:R-:W-:Y:S05]  /*2a70*/  BSYNC B1 ;  /* 0x0000000000017941 */ /* 0x000fea0003800000 */
.L_x_72:
[----:B-1----:R-:W-:Y:S01]  /*2a80*/  @!P4 IMAD R3, R42, R155, R12 ;  /* 0x0000009b2a03c224 */ /* 0x002fe200078e020c */
[----:B------:R-:W-:Y:S04]  /*2a90*/  BSSY B1, `(.L_x_74) ;  /* 0x0000006000017945 */ /* 0x000fe80003800000 */
[----:B------:R1:W-:Y:S01]  /*2aa0*/  @!P4 STG.E.U8 desc[UR36][R6.64+0x20], R3 ;  /* 0x000020030600c986 */ /* 0x0003e2000c101124 */
[----:B------:R-:W-:Y:S05]  /*2ab0*/  @P3 BRA `(.L_x_75) ;  /* 0x00000000000c3947 */ /* 0x000fea0003800000 */
[----:B--2---:R-:W1:Y:S02]  /*2ac0*/  LDG.E.U8 R157, desc[UR36][R10.64+0x21] ;  /* 0x000021240a9d7981 */ /* 0x004e64000c1e1100 */
[----:B-1----:R-:W-:-:S05]  /*2ad0*/  PRMT R3, R157, 0x8880, RZ ;  /* 0x000088809d037816 */ /* 0x002fca00000000ff */
[----:B------:R-:W-:-:S07]  /*2ae0*/  IMAD R12, R3, R156, RZ ;  /* 0x0000009c030c7224 */ /* 0x000fce00078e02ff */
.L_x_75:
[----:B------:R-:W-:Y:S05]  /*2af0*/  BSYNC B1 ;  /* 0x0000000000017941 */ /* 0x000fea0003800000 */
.L_x_74:
[----:B------:R-:W-:Y:S01]  /*2b00*/  @!P3 IMAD R43, R43, R155, R12 ;  /* 0x0000009b2b2bb224 */ /* 0x000fe200078e020c */
[----:B------:R-:W-:Y:S04]  /*2b10*/  BSSY B1, `(.L_x_76) ;  /* 0x0000006000017945 */ /* 0x000fe80003800000 */
[----:B------:R0:W-:Y:S01]  /*2b20*/  @!P3 STG.E.U8 desc[UR36][R6.64+0x21], R43 ;  /* 0x0000212b0600b986 */ /* 0x0001e2000c101124 */
[----:B------:R-:W-:Y:S05]  /*2b30*/  @P5 BRA `(.L_x_77) ;  /* 0x00000000000c5947 */ /* 0x000fea0003800000 */
[----:B--2---:R-:W1:Y:S02]  /*2b40*/  LDG.E.U8 R157, desc[UR36][R8.64+0x28] ;  /* 0x00002824089d7981 */ /* 0x004e64000c1e1100 */
[----:B-1----:R-:W-:-:S05]  /*2b50*/  PRMT R3, R157, 0x8880, RZ ;  /* 0x000088809d037816 */ /* 0x002fca00000000ff */
[----:B------:R-:W-:-:S07]  /*2b60*/  IMAD R12, R3, R156, RZ ;  /* 0x0000009c030c7224 */ /* 0x000fce00078e02ff */
.L_x_77:
[----:B------:R-:W-:Y:S05]  /*2b70*/  BSYNC B1 ;  /* 0x0000000000017941 */ /* 0x000fea0003800000 */
.L_x_76:
[----:B-1----:R-:W-:Y:S01]  /*2b80*/  @!P5 IMAD R3, R44, R155, R12 ;  /* 0x0000009b2c03d224 */ /* 0x002fe200078e020c */
[----:B------:R-:W-:Y:S04]  /*2b90*/  BSSY B1, `(.L_x_78) ;  /* 0x0000006000017945 */ /* 0x000fe80003800000 */
[----:B------:R1:W-:Y:S01]  /*2ba0*/  @!P5 STG.E.U8 desc[UR36][R4.64+0x28], R3 ;  /* 0x000028030400d986 */ /* 0x0003e2000c101124 */
[----:B------:R-:W-:Y:S05]  /*2bb0*/  @P2 BRA `(.L_x_79) ;  /* 0x00000000000c2947 */ /* 0x000fea0003800000 */
[----:B--2---:R-:W1:Y:S02]  /*2bc0*/  LDG.E.U8 R157, desc[UR36][R8.64+0x29] ;  /* 0x00002924089d7981 */ /* 0x004e64000c1e1100 */
[----:B-1----:R-:W-:-:S05]  /*2bd0*/  PRMT R3, R157, 0x8880, RZ ;  /* 0x000088809d037816 */ /* 0x002fca00000000ff */
[----:B------:R-:W-:-:S07]  /*2be0*/  IMAD R12, R3, R156, RZ ;  /* 0x0000009c030c7224 */ /* 0x000fce00078e02ff */
.L_x_79:
[----:B------:R-:W-:Y:S05]  /*2bf0*/  BSYNC B1 ;  /* 0x0000000000017941 */ /* 0x000fea0003800000 */
.L_x_78:
        /* <DEDUP_REMOVED lines=11> */
.L_x_81:
[----:B------:R-:W-:Y:S05]  /*2cb0*/  BSYNC B1 ;  /* 0x0000000000017941 */ /* 0x000fea0003800000 */
.L_x_80:
[----:B-1----:R-:W-:Y:S01]  /*2cc0*/  @!P4 IMAD R3, R46, R155, R12 ;  /* 0x0000009b2e03c224 */ /* 0x002fe200078e020c */
[----:B------:R-:W-:Y:S04]  /*2cd0*/  BSSY B1, `(.L_x_82) ;  /* 0x0000006000017945 */ /* 0x000fe80003800000 */
[----:B------:R1:W-:Y:S01]  /*2ce0*/  @!P4 STG.E.U8 desc[UR36][R6.64+0x28], R3 ;  /* 0x000028030600c986 */ /* 0x0003e2000c101124 */
[----:B------:R-:W-:Y:S05]  /*2cf0*/  @P3 BRA `(.L_x_83) ;  /* 0x00000000000c3947 */ /* 0x000fea0003800000 */
[----:B--2---:R-:W1:Y:S02]  /*2d00*/  LDG.E.U8 R157, desc[UR36][R10.64+0x29] ;  /* 0x000029240a9d7981 */ /* 0x004e64000c1e1100 */
[----:B-1----:R-:W-:-:S05]  /*2d10*/  PRMT R3, R157, 0x8880, RZ ;  /* 0x000088809d037816 */ /* 0x002fca00000000ff */
[----:B------:R-:W-:-:S07]  /*2d20*/  IMAD R12, R3, R156, RZ ;  /* 0x0000009c030c7224 */ /* 0x000fce00078e02ff */
.L_x_83:
[----:B------:R-:W-:Y:S05]  /*2d30*/  BSYNC B1 ;  /* 0x0000000000017941 */ /* 0x000fea0003800000 */
.L_x_82:
[----:B------:R-:W-:Y:S01]  /*2d40*/  @!P3 IMAD R47, R47, R155, R12 ;  /* 0x0000009b2f2fb224 */ /* 0x000fe200078e020c */
[----:B------:R-:W-:Y:S04]  /*2d50*/  BSSY B1, `(.L_x_84) ;  /* 0x0000006000017945 */ /* 0x000fe80003800000 */
[----:B------:R0:W-:Y:S01]  /*2d60*/  @!P3 STG.E.U8 desc[UR36][R6.64+0x29], R47 ;  /* 0x0000292f0600b986 */ /* 0x0001e2000c101124 */
[----:B------:R-:W-:Y:S05]  /*2d70*/  @P5 BRA `(.L_x_85) ;  /* 0x00000000000c5947 */ /* 0x000fea0003800000 */
[----:B--2---:R-:W1:Y:S02]  /*2d80*/  LDG.E.U8 R157, desc[UR36][R8.64+0x30] ;  /* 0x00003024089d7981 */ /* 0x004e64000c1e1100 */
[----:B-1----:R-:W-:-:S05]  /*2d90*/  PRMT R3, R157, 0x8880, RZ ;  /* 0x000088809d037816 */ /* 0x002fca00000000ff */
[----:B------:R-:W-:-:S07]  /*2da0*/  IMAD R12, R3, R156, RZ ;  /* 0x0000009c030c7224 */ /* 0x000fce00078e02ff */
.L_x_85:
[----:B------:R-:W-:Y:S05]  /*2db0*/  BSYNC B1 ;  /* 0x0000000000017941 */ /* 0x000fea0003800000 */
.L_x_84:
[----:B-1----:R-:W-:Y:S01]  /*2dc0*/  @!P5 IMAD R3, R48, R155, R12 ;  /* 0x0000009b3003d224 */ /* 0x002fe200078e020c */
[----:B------:R-:W-:Y:S04]  /*2dd0*/  BSSY B1, `(.L_x_86) ;  /* 0x0000006000017945 */ /* 0x000fe80003800000 */
[----:B------:R1:W-:Y:S01]  /*2de0*/  @!P5 STG.E.U8 desc[UR36][R4.64+0x30], R3 ;  /* 0x000030030400d986 */ /* 0x0003e2000c101124 */
[----:B------:R-:W-:Y:S05]  /*2df0*/  @P2 BRA `(.L_x_87) ;  /* 0x00000000000c2947 */ /* 0x000fea0003800000 */
[----:B--2---:R-:W1:Y:S02]  /*2e00*/  LDG.E.U8 R157, desc[UR36][R8.64+0x31] ;  /* 0x00003124089d7981 */ /* 0x004e64000c1e1100 */
[----:B-1----:R-:W-:-:S05]  /*2e10*/  PRMT R3, R157, 0x8880, RZ ;  /* 0x000088809d037816 */ /* 0x002fca00000000ff */
[----:B------:R-:W-:-:S07]  /*2e20*/  IMAD R12, R3, R156, RZ ;  /* 0x0000009c030c7224 */ /* 0x000fce00078e02ff */
.L_x_87:
[----:B------:R-:W-:Y:S05]  /*2e30*/  BSYNC B1 ;  /* 0x0000000000017941 */ /* 0x000fea0003800000 */
.L_x_86:
        /* <DEDUP_REMOVED lines=11> */
.L_x_89:
[----:B------:R-:W-:Y:S05]  /*2ef0*/  BSYNC B1 ;  /* 0x0000000000017941 */ /* 0x000fea0003800000 */
.L_x_88:
[----:B-1----:R-:W-:Y:S01]  /*2f00*/  @!P4 IMAD R3, R50, R155, R12 ;  /* 0x0000009b3203c224 */ /* 0x002fe200078e020c */
[----:B------:R-:W-:Y:S04]  /*2f10*/  BSSY B1, `(.L_x_90) ;  /* 0x0000006000017945 */ /* 0x000fe80003800000 */
[----:B------:R1:W-:Y:S01]  /*2f20*/  @!P4 STG.E.U8 desc[UR36][R6.64+0x30], R3 ;  /* 0x000030030600c986 */ /* 0x0003e2000c101124 */
[----:B------:R-:W-:Y:S05]  /*2f30*/  @P3 BRA `(.L_x_91) ;  /* 0x00000000000c3947 */ /* 0x000fea0003800000 */
[----:B--2---:R-:W1:Y:S02]  /*2f40*/  LDG.E.U8 R157, desc[UR36][R10.64+0x31] ;  /* 0x000031240a9d7981 */ /* 0x004e64000c1e1100 */
[----:B-1----:R-:W-:-:S05]  /*2f50*/  PRMT R3, R157, 0x8880, RZ ;  /* 0x000088809d037816 */ /* 0x002fca00000000ff */
[----:B------:R-:W-:-:S07]  /*2f60*/  IMAD R12, R3, R156, RZ ;  /* 0x0000009c030c7224 */ /* 0x000fce00078e02ff */
.L_x_91:
[----:B------:R-:W-:Y:S05]  /*2f70*/  BSYNC B1 ;  /* 0x0000000000017941 */ /* 0x000fea0003800000 */
.L_x_90:
[----:B------:R-:W-:Y:S01]  /*2f80*/  @!P3 IMAD R51, R51, R155, R12 ;  /* 0x0000009b3333b224 */ /* 0x000fe200078e020c */
[----:B------:R-:W-:Y:S04]  /*2f90*/  BSSY B1, `(.L_x_92) ;  /* 0x0000006000017945 */ /* 0x000fe80003800000 */
[----:B------:R0:W-:Y:S01]  /*2fa0*/  @!P3 STG.E.U8 desc[UR36][R6.64+0x31], R51 ;  /* 0x000031330600b986 */ /* 0x0001e2000c101124 */
[----:B------:R-:W-:Y:S05]  /*2fb0*/  @P5 BRA `(.L_x_93) ;  /* 0x00000000000c5947 */ /* 0x000fea0003800000 */
[----:B--2---:R-:W1:Y:S02]  /*2fc0*/  LDG.E.U8 R157, desc[UR36][R8.64+0x38] ;  /* 0x00003824089d7981 */ /* 0x004e64000c1e1100 */
[----:B-1----:R-:W-:-:S05]  /*2fd0*/  PRMT R3, R157, 0x8880, RZ ;  /* 0x000088809d037816 */ /* 0x002fca00000000ff */
[----:B------:R-:W-:-:S07]  /*2fe0*/  IMAD R12, R3, R156, RZ ;  /* 0x0000009c030c7224 */ /* 0x000fce00078e02ff */
.L_x_93:
[----:B------:R-:W-:Y:S05]  /*2ff0*/  BSYNC B1 ;  /* 0x0000000000017941 */ /* 0x000fea0003800000 */
.L_x_92:
[----:B-1----:R-:W-:Y:S01]  /*3000*/  @!P5 IMAD R3, R52, R155, R12 ;  /* 0x0000009b3403d224 */ /* 0x002fe200078e020c */
[----:B------:R-:W-:Y:S04]  /*3010*/  BSSY B1, `(.L_x_94) ;  /* 0x0000006000017945 */ /* 0x000fe80003800000 */
[----:B------:R1:W-:Y:S01]  /*3020*/  @!P5 STG.E.U8 desc[UR36][R4.64+0x38], R3 ;  /* 0x000038030400d986 */ /* 0x0003e2000c101124 */
[----:B------:R-:W-:Y:S05]  /*3030*/  @P2 BRA `(.L_x_95) ;  /* 0x00000000000c2947 */ /* 0x000fea0003800000 */
[----:B--2---:R-:W1:Y:S02]  /*3040*/  LDG.E.U8 R157, desc[UR36][R8.64+0x39] ;  /* 0x00003924089d7981 */ /* 0x004e64000c1e1100 */
[----:B-1----:R-:W-:-:S05]  /*3050*/  PRMT R3, R157, 0x8880, RZ ;  /* 0x000088809d037816 */ /* 0x002fca00000000ff */
[----:B------:R-:W-:-:S07]  /*3060*/  IMAD R12, R3, R156, RZ ;  /* 0x0000009c030c7224 */ /* 0x000fce00078e02ff */
.L_x_95:
[----:B------:R-:W-:Y:S05]  /*3070*/  BSYNC B1 ;  /* 0x0000000000017941 */ /* 0x000fea0003800000 */
.L_x_94:
        /* <DEDUP_REMOVED lines=11> */
.L_x_97:
[----:B------:R-:W-:Y:S05]  /*3130*/  BSYNC B1 ;  /* 0x0000000000017941 */ /* 0x000fea0003800000 */
.L_x_96:
[----:B-1----:R-:W-:Y:S01]  /*3140*/  @!P4 IMAD R3, R54, R155, R12 ;  /* 0x0000009b3603c224 */ /* 0x002fe200078e020c */
[----:B------:R-:W-:Y:S04]  /*3150*/  BSSY B1, `(.L_x_98) ;  /* 0x0000006000017945 */ /* 0x000fe80003800000 */
[----:B------:R1:W-:Y:S01]  /*3160*/  @!P4 STG.E.U8 desc[UR36][R6.64+0x38], R3 ;  /* 0x000038030600c986 */ /* 0x0003e2000c101124 */
[----:B------:R-:W-:Y:S05]  /*3170*/  @P3 BRA `(.L_x_99) ;  /* 0x00000000000c3947 */ /* 0x000fea0003800000 */
[----:B--2---:R-:W1:Y:S02]  /*3180*/  LDG.E.U8 R157, desc[UR36][R10.64+0x39] ;  /* 0x000039240a9d7981 */ /* 0x004e64000c1e1100 */
[----:B-1----:R-:W-:-:S05]  /*3190*/  PRMT R3, R157, 0x8880, RZ ;  /* 0x000088809d037816 */ /* 0x002fca00000000ff */
[----:B------:R-:W-:-:S07]  /*31a0*/  IMAD R12, R3, R156, RZ ;  /* 0x0000009c030c7224 */ /* 0x000fce00078e02ff */
.L_x_99:
[----:B------:R-:W-:Y:S05]  /*31b0*/  BSYNC B1 ;  /* 0x0000000000017941 */ /* 0x000fea0003800000 */
.L_x_98:
[----:B------:R-:W-:Y:S01]  /*31c0*/  @!P3 IMAD R55, R55, R155, R12 ;  /* 0x0000009b3737b224 */ /* 0x000fe200078e020c */
[----:B------:R-:W-:Y:S04]  /*31d0*/  BSSY B1, `(.L_x_100) ;  /* 0x0000006000017945 */ /* 0x000fe80003800000 */
[----:B------:R0:W-:Y:S01]  /*31e0*/  @!P3 STG.E.U8 desc[UR36][R6.64+0x39], R55 ;  /* 0x000039370600b986 */ /* 0x0001e2000c101124 */
[----:B------:R-:W-:Y:S05]  /*31f0*/  @P5 BRA `(.L_x_101) ;  /* 0x00000000000c5947 */ /* 0x000fea0003800000 */
[----:B--2---:R-:W1:Y:S02]  /*3200*/  LDG.E.U8 R157, desc[UR36][R8.64+0x40] ;  /* 0x00004024089d7981 */ /* 0x004e64000c1e1100 */
[----:B-1----:R-:W-:-:S05]  /*3210*/  PRMT R3, R157, 0x8880, RZ ;  /* 0x000088809d037816 */ /* 0x002fca00000000ff */
[----:B------:R-:W-:-:S07]  /*3220*/  IMAD R12, R3, R156, RZ ;  /* 0x0000009c030c7224 */ /* 0x000fce00078e02ff */
.L_x_101:
[----:B------:R-:W-:Y:S05]  /*3230*/  BSYNC B1 ;  /* 0x0000000000017941 */ /* 0x000fea0003800000 */
.L_x_100:
[----:B-1----:R-:W-:Y:S01]  /*3240*/  @!P5 IMAD R3, R56, R155, R12 ;  /* 0x0000009b3803d224 */ /* 0x002fe200078e020c */
[----:B------:R-:W-:Y:S04]  /*3250*/  BSSY B1, `(.L_x_102) ;  /* 0x0000006000017945 */ /* 0x000fe80003800000 */
[----:B------:R1:W-:Y:S01]  /*3260*/  @!P5 STG.E.U8 desc[UR36][R4.64+0x40], R3 ;  /* 0x000040030400d986 */ /* 0x0003e2000c101124 */
[----:B------:R-:W-:Y:S05]  /*3270*/  @P2 BRA `(.L_x_103) ;  /* 0x00000000000c2947 */ /* 0x000fea0003800000 */
[----:B--2---:R-:W1:Y:S02]  /*3280*/  LDG.E.U8 R157, desc[UR36][R8.64+0x41] ;  /* 0x00004124089d7981 */ /* 0x004e64000c1e1100 */
[----:B-1----:R-:W-:-:S05]  /*3290*/  PRMT R3, R157, 0x8880, RZ ;  /* 0x000088809d037816 */ /* 0x002fca00000000ff */
[----:B------:R-:W-:-:S07]  /*32a0*/  IMAD R12, R3, R156, RZ ;  /* 0x0000009c030c7224 */ /* 0x000fce00078e02ff */
.L_x_103:
[----:B------:R-:W-:Y:S05]  /*32b0*/  BSYNC B1 ;  /* 0x0000000000017941 */ /* 0x000fea0003800000 */
.L_x_102:
        /* <DEDUP_REMOVED lines=11> */
.L_x_105:
[----:B------:R-:W-:Y:S05]  /*3370*/  BSYNC B1 ;  /* 0x0000000000017941 */ /* 0x000fea0003800000 */
.L_x_104:
[----:B-1----:R-:W-:Y:S01]  /*3380*/  @!P4 IMAD R3, R58, R155, R12 ;  /* 0x0000009b3a03c224 */ /* 0x002fe200078e020c */
[----:B------:R-:W-:Y:S04]  /*3390*/  BSSY B1, `(.L_x_106) ;  /* 0x0000006000017945 */ /* 0x000fe80003800000 */
[----:B------:R1:W-:Y:S01]  /*33a0*/  @!P4 STG.E.U8 desc[UR36][R6.64+0x40], R3 ;  /* 0x000040030600c986 */ /* 0x0003e2000c101124 */
[----:B------:R-:W-:Y:S05]  /*33b0*/  @P3 BRA `(.L_x_107) ;  /* 0x00000000000c3947 */ /* 0x000fea0003800000 */
[----:B--2---:R-:W1:Y:S02]  /*33c0*/  LDG.E.U8 R157, desc[UR36][R10.64+0x41] ;  /* 0x000041240a9d7981 */ /* 0x004e64000c1e1100 */
[----:B-1----:R-:W-:-:S05]  /*33d0*/  PRMT R3, R157, 0x8880, RZ ;  /* 0x000088809d037816 */ /* 0x002fca00000000ff */
[----:B------:R-:W-:-:S07]  /*33e0*/  IMAD R12, R3, R156, RZ ;  /* 0x0000009c030c7224 */ /* 0x000fce00078e02ff */
.L_x_107:
[----:B------:R-:W-:Y:S05]  /*33f0*/  BSYNC B1 ;  /* 0x0000000000017941 */ /* 0x000fea0003800000 */
.L_x_106:
[----:B------:R-:W-:Y:S01]  /*3400*/  @!P3 IMAD R59, R59, R155, R12 ;  /* 0x0000009b3b3bb224 */ /* 0x000fe200078e020c */
[----:B------:R-:W-:Y:S04]  /*3410*/  BSSY B1, `(.L_x_108) ;  /* 0x0000006000017945 */ /* 0x000fe80003800000 */
[----:B------:R0:W-:Y:S01]  /*3420*/  @!P3 STG.E.U8 desc[UR36][R6.64+0x41], R59 ;  /* 0x0000413b0600b986 */ /* 0x0001e2000c101124 */
[----:B------:R-:W-:Y:S05]  /*3430*/  @P5 BRA `(.L_x_109) ;  /* 0x00000000000c5947 */ /* 0x000fea0003800000 */
[----:B--2---:R-:W1:Y:S02]  /*3440*/  LDG.E.U8 R157, desc[UR36][R8.64+0x48] ;  /* 0x00004824089d7981 */ /* 0x004e64000c1e1100 */
[----:B-1----:R-:W-:-:S05]  /*3450*/  PRMT R3, R157, 0x8880, RZ ;  /* 0x000088809d037816 */ /* 0x002fca00000000ff */
[----:B------:R-:W-:-:S07]  /*3460*/  IMAD R12, R3, R156, RZ ;  /* 0x0000009c030c7224 */ /* 0x000fce00078e02ff */
.L_x_109:
[----:B------:R-:W-:Y:S05]  /*3470*/  BSYNC B1 ;  /* 0x0000000000017941 */ /* 0x000fea0003800000 */
.L_x_108:
[----:B-1----:R-:W-:Y:S01]  /*3480*/  @!P5 IMAD R3, R60, R155, R12 ;  /* 0x0000009b3c03d224 */ /* 0x002fe200078e020c */
[----:B------:R-:W-:Y:S04]  /*3490*/  BSSY B1, `(.L_x_110) ;  /* 0x0000006000017945 */ /* 0x000fe80003800000 */
[----:B------:R1:W-:Y:S01]  /*34a0*/  @!P5 STG.E.U8 desc[UR36][R4.64+0x48], R3 ;  /* 0x000048030400d986 */ /* 0x0003e2000c101124 */
[----:B------:R-:W-:Y:S05]  /*34b0*/  @P2 BRA `(.L_x_111) ;  /* 0x00000000000c2947 */ /* 0x000fea0003800000 */
[----:B--2---:R-:W1:Y:S02]  /*34c0*/  LDG.E.U8 R157, desc[UR36][R8.64+0x49] ;  /* 0x00004924089d7981 */ /* 0x004e64000c1e1100 */
[----:B-1----:R-:W-:-:S05]  /*34d0*/  PRMT R3, R157, 0x8880, RZ ;  /* 0x000088809d037816 */ /* 0x002fca00000000ff */
[----:B------:R-:W-:-:S07]  /*34e0*/  IMAD R12, R3, R156, RZ ;  /* 0x0000009c030c7224 */ /* 0x000fce00078e02ff */
.L_x_111:
[----:B------:R-:W-:Y:S05]  /*34f0*/  BSYNC B1 ;  /* 0x0000000000017941 */ /* 0x000fea0003800000 */
.L_x_110:
        /* <DEDUP_REMOVED lines=11> */
.L_x_113:
[----:B------:R-:W-:Y:S05]  /*35b0*/  BSYNC B1 ;  /* 0x0000000000017941 */ /* 0x000fea0003800000 */
.L_x_112:
[----:B-1----:R-:W-:Y:S01]  /*35c0*/  @!P4 IMAD R3, R62, R155, R12 ;  /* 0x0000009b3e03c224 */ /* 0x002fe200078e020c */
[----:B------:R-:W-:Y:S04]  /*35d0*/  BSSY B1, `(.L_x_114) ;  /* 0x0000006000017945 */ /* 0x000fe80003800000 */
[----:B------:R1:W-:Y:S01]  /*35e0*/  @!P4 STG.E.U8 desc[UR36][R6.64+0x48], R3 ;  /* 0x000048030600c986 */ /* 0x0003e2000c101124 */
[----:B------:R-:W-:Y:S05]  /*35f0*/  @P3 BRA `(.L_x_115) ;  /* 0x00000000000c3947 */ /* 0x000fea0003800000 */
[----:B--2---:R-:W1:Y:S02]  /*3600*/  LDG.E.U8 R157, desc[UR36][R10.64+0x49] ;  /* 0x000049240a9d7981 */ /* 0x004e64000c1e1100 */
[----:B-1----:R-:W-:-:S05]  /*3610*/  PRMT R3, R157, 0x8880, RZ ;  /* 0x000088809d037816 */ /* 0x002fca00000000ff */
[----:B------:R-:W-:-:S07]  /*3620*/  IMAD R12, R3, R156, RZ ;  /* 0x0000009c030c7224 */ /* 0x000fce00078e02ff */
.L_x_115:
[----:B------:R-:W-:Y:S05]  /*3630*/  BSYNC B1 ;  /* 0x0000000000017941 */ /* 0x000fea0003800000 */
.L_x_114:
[----:B------:R-:W-:Y:S01]  /*3640*/  @!P3 IMAD R63, R63, R155, R12 ;  /* 0x0000009b3f3fb224 */ /* 0x000fe200078e020c */
[----:B------:R-:W-:Y:S04]  /*3650*/  BSSY B1, `(.L_x_116) ;  /* 0x0000006000017945 */ /* 0x000fe80003800000 */
[----:B------:R0:W-:Y:S01]  /*3660*/  @!P3 STG.E.U8 desc[UR36][R6.64+0x49], R63 ;  /* 0x0000493f0600b986 */ /* 0x0001e2000c101124 */
[----:B------:R-:W-:Y:S05]  /*3670*/  @P5 BRA `(.L_x_117) ;  /* 0x00000000000c5947 */ /* 0x000fea0003800000 */
[----:B--2---:R-:W1:Y:S02]  /*3680*/  LDG.E.U8 R157, desc[UR36][R8.64+0x50] ;  /* 0x00005024089d7981 */ /* 0x004e64000c1e1100 */
[----:B-1----:R-:W-:-:S05]  /*3690*/  PRMT R3, R157, 0x8880, RZ ;  /* 0x000088809d037816 */ /* 0x002fca00000000ff */
[----:B------:R-:W-:-:S07]  /*36a0*/  IMAD R12, R3, R156, RZ ;  /* 0x0000009c030c7224 */ /* 0x000fce00078e02ff */
.L_x_117:
[----:B------:R-:W-:Y:S05]  /*36b0*/  BSYNC B1 ;  /* 0x0000000000017941 */ /* 0x000fea0003800000 */
.L_x_116:
[----:B-1----:R-:W-:Y:S01]  /*36c0*/  @!P5 IMAD R3, R64, R155, R12 ;  /* 0x0000009b4003d224 */ /* 0x002fe200078e020c */
[----:B------:R-:W-:Y:S04]  /*36d0*/  BSSY B1, `(.L_x_118) ;  /* 0x0000006000017945 */ /* 0x000fe80003800000 */
[----:B------:R1:W-:Y:S01]  /*36e0*/  @!P5 STG.E.U8 desc[UR36][R4.64+0x50], R3 ;  /* 0x000050030400d986 */ /* 0x0003e2000c101124 */
[----:B------:R-:W-:Y:S05]  /*36f0*/  @P2 BRA `(.L_x_119) ;  /* 0x00000000000c2947 */ /* 0x000fea0003800000 */
[----:B--2---:R-:W1:Y:S02]  /*3700*/  LDG.E.U8 R157, desc[UR36][R8.64+0x51] ;  /* 0x00005124089d7981 */ /* 0x004e64000c1e1100 */
[----:B-1----:R-:W-:-:S05]  /*3710*/  PRMT R3, R157, 0x8880, RZ ;  /* 0x000088809d037816 */ /* 0x002fca00000000ff */
[----:B------:R-:W-:-:S07]  /*3720*/  IMAD R12, R3, R156, RZ ;  /* 0x0000009c030c7224 */ /* 0x000fce00078e02ff */
.L_x_119:
[----:B------:R-:W-:Y:S05]  /*3730*/  BSYNC B1 ;  /* 0x0000000000017941 */ /* 0x000fea0003800000 */
.L_x_118:
        /* <DEDUP_REMOVED lines=11> */
.L_x_121:
[----:B------:R-:W-:Y:S05]  /*37f0*/  BSYNC B1 ;  /* 0x0000000000017941 */ /* 0x000fea0003800000 */
.L_x_120:
[----:B-1----:R-:W-:Y:S01]  /*3800*/  @!P4 IMAD R3, R66, R155, R12 ;  /* 0x0000009b4203c224 */ /* 0x002fe200078e020c */
[----:B------:R-:W-:Y:S04]  /*3810*/  BSSY B1, `(.L_x_122) ;  /* 0x0000006000017945 */ /* 0x000fe80003800000 */
[----:B------:R1:W-:Y:S01]  /*3820*/  @!P4 STG.E.U8 desc[UR36][R6.64+0x50], R3 ;  /* 0x000050030600c986 */ /* 0x0003e2000c101124 */
[----:B------:R-:W-:Y:S05]  /*3830*/  @P3 BRA `(.L_x_123) ;  /* 0x00000000000c3947 */ /* 0x000fea0003800000 */
[----:B--2---:R-:W1:Y:S02]  /*3840*/  LDG.E.U8 R157, desc[UR36][R10.64+0x51] ;  /* 0x000051240a9d7981 */ /* 0x004e64000c1e1100 */
[----:B-1----:R-:W-:-:S05]  /*3850*/  PRMT R3, R157, 0x8880, RZ ;  /* 0x000088809d037816 */ /* 0x002fca00000000ff */
[----:B------:R-:W-:-:S07]  /*3860*/  IMAD R12, R3, R156, RZ ;  /* 0x0000009c030c7224 */ /* 0x000fce00078e02ff */
.L_x_123:
[----:B------:R-:W-:Y:S05]  /*3870*/  BSYNC B1 ;  /* 0x0000000000017941 */ /* 0x000fea0003800000 */
.L_x_122:
[----:B------:R-:W-:Y:S01]  /*3880*/  @!P3 IMAD R67, R67, R155, R12 ;  /* 0x0000009b4343b224 */ /* 0x000fe200078e020c */
[----:B------:R-:W-:Y:S04]  /*3890*/  BSSY B1, `(.L_x_124) ;  /* 0x0000006000017945 */ /* 0x000fe80003800000 */
[----:B------:R0:W-:Y:S01]  /*38a0*/  @!P3 STG.E.U8 desc[UR36][R6.64+0x51], R67 ;  /* 0x000051430600b986 */ /* 0x0001e2000c101124 */
[----:B------:R-:W-:Y:S05]  /*38b0*/  @P5 BRA `(.L_x_125) ;  /* 0x00000000000c5947 */ /* 0x000fea0003800000 */
[----:B--2---:R-:W1:Y:S02]  /*38c0*/  LDG.E.U8 R157, desc[UR36][R8.64+0x58] ;  /* 0x00005824089d7981 */ /* 0x004e64000c1e1100 */
[----:B-1----:R-:W-:-:S05]  /*38d0*/  PRMT R3, R157, 0x8880, RZ ;  /* 0x000088809d037816 */ /* 0x002fca00000000ff */
[----:B------:R-:W-:-:S07]  /*38e0*/  IMAD R12, R3, R156, RZ ;  /* 0x0000009c030c7224 */ /* 0x000fce00078e02ff */
.L_x_125:
[----:B------:R-:W-:Y:S05]  /*38f0*/  BSYNC B1 ;  /* 0x0000000000017941 */ /* 0x000fea0003800000 */
.L_x_124:
[----:B-1----:R-:W-:Y:S01]  /*3900*/  @!P5 IMAD R3, R68, R155, R12 ;  /* 0x0000009b4403d224 */ /* 0x002fe200078e020c */
[----:B------:R-:W-:Y:S04]  /*3910*/  BSSY B1, `(.L_x_126) ;  /* 0x0000006000017945 */ /* 0x000fe80003800000 */
[----:B------:R1:W-:Y:S01]  /*3920*/  @!P5 STG.E.U8 desc[UR36][R4.64+0x58], R3 ;  /* 0x000058030400d986 */ /* 0x0003e2000c101124 */
[----:B------:R-:W-:Y:S05]  /*3930*/  @P2 BRA `(.L_x_127) ;  /* 0x00000000000c2947 */ /* 0x000fea0003800000 */
[----:B--2---:R-:W1:Y:S02]  /*3940*/  LDG.E.U8 R157, desc[UR36][R8.64+0x59] ;  /* 0x00005924089d7981 */ /* 0x004e64000c1e1100 */
[----:B-1----:R-:W-:-:S05]  /*3950*/  PRMT R3, R157, 0x8880, RZ ;  /* 0x000088809d037816 */ /* 0x002fca00000000ff */
[----:B------:R-:W-:-:S07]  /*3960*/  IMAD R12, R3, R156, RZ ;  /* 0x0000009c030c7224 */ /* 0x000fce00078e02ff */
.L_x_127:
[----:B------:R-:W-:Y:S05]  /*3970*/  BSYNC B1 ;  /* 0x0000000000017941 */ /* 0x000fea0003800000 */
.L_x_126:
        /* <DEDUP_REMOVED lines=11> */
.L_x_129:
[----:B------:R-:W-:Y:S05]  /*3a30*/  BSYNC B1 ;  /* 0x0000000000017941 */ /* 0x000fea0003800000 */
.L_x_128:
[----:B-1----:R-:W-:Y:S01]  /*3a40*/  @!P4 IMAD R3, R70, R155, R12 ;  /* 0x0000009b4603c224 */ /* 0x002fe200078e020c */
[----:B------:R-:W-:Y:S04]  /*3a50*/  BSSY B1, `(.L_x_130) ;  /* 0x0000006000017945 */ /* 0x000fe80003800000 */
[----:B------:R1:W-:Y:S01]  /*3a60*/  @!P4 STG.E.U8 desc[UR36][R6.64+0x58], R3 ;  /* 0x000058030600c986 */ /* 0x0003e2000c101124 */
[----:B------:R-:W-:Y:S05]  /*3a70*/  @P3 BRA `(.L_x_131) ;  /* 0x00000000000c3947 */ /* 0x000fea0003800000 */
[----:B--2---:R-:W1:Y:S02]  /*3a80*/  LDG.E.U8 R157, desc[UR36][R10.64+0x59] ;  /* 0x000059240a9d7981 */ /* 0x004e64000c1e1100 */
[----:B-1----:R-:W-:-:S05]  /*3a90*/  PRMT R3, R157, 0x8880, RZ ;  /* 0x000088809d037816 */ /* 0x002fca00000000ff */
[----:B------:R-:W-:-:S07]  /*3aa0*/  IMAD R12, R3, R156, RZ ;  /* 0x0000009c030c7224 */ /* 0x000fce00078e02ff */
.L_x_131:
[----:B------:R-:W-:Y:S05]  /*3ab0*/  BSYNC B1 ;  /* 0x0000000000017941 */ /* 0x000fea0003800000 */
.L_x_130:
[----:B------:R-:W-:Y:S01]  /*3ac0*/  @!P3 IMAD R71, R71, R155, R12 ;  /* 0x0000009b4747b224 */ /* 0x000fe200078e020c */
[----:B------:R-:W-:Y:S04]  /*3ad0*/  BSSY B1, `(.L_x_132) ;  /* 0x0000006000017945 */ /* 0x000fe80003800000 */
[----:B------:R0:W-:Y:S01]  /*3ae0*/  @!P3 STG.E.U8 desc[UR36][R6.64+0x59], R71 ;  /* 0x000059470600b986 */ /* 0x0001e2000c101124 */
[----:B------:R-:W-:Y:S05]  /*3af0*/  @P5 BRA `(.L_x_133) ;  /* 0x00000000000c5947 */ /* 0x000fea0003800000 */
[----:B--2---:R-:W1:Y:S02]  /*3b00*/  LDG.E.U8 R157, desc[UR36][R8.64+0x60] ;  /* 0x00006024089d7981 */ /* 0x004e64000c1e1100 */
[----:B-1----:R-:W-:-:S05]  /*3b10*/  PRMT R3, R157, 0x8880, RZ ;  /* 0x000088809d037816 */ /* 0x002fca00000000ff */
[----:B------:R-:W-:-:S07]  /*3b20*/  IMAD R12, R3, R156, RZ ;  /* 0x0000009c030c7224 */ /* 0x000fce00078e02ff */
.L_x_133:
[----:B------:R-:W-:Y:S05]  /*3b30*/  BSYNC B1 ;  /* 0x0000000000017941 */ /* 0x000fea0003800000 */
.L_x_132:
[----:B-1----:R-:W-:Y:S01]  /*3b40*/  @!P5 IMAD R3, R72, R155, R12 ;  /* 0x0000009b4803d224 */ /* 0x002fe200078e020c */
[----:B------:R-:W-:Y:S04]  /*3b50*/  BSSY B1, `(.L_x_134) ;  /* 0x0000006000017945 */ /* 0x000fe80003800000 */
[----:B------:R1:W-:Y:S01]  /*3b60*/  @!P5 STG.E.U8 desc[UR36][R4.64+0x60], R3 ;  /* 0x000060030400d986 */ /* 0x0003e2000c101124 */
[----:B------:R-:W-:Y:S05]  /*3b70*/  @P2 BRA `(.L_x_135) ;  /* 0x00000000000c2947 */ /* 0x000fea0003800000 */
[----:B--2---:R-:W1:Y:S02]  /*3b80*/  LDG.E.U8 R157, desc[UR36][R8.64+0x61] ;  /* 0x00006124089d7981 */ /* 0x004e64000c1e1100 */
[----:B-1----:R-:W-:-:S05]  /*3b90*/  PRMT R3, R157, 0x8880, RZ ;  /* 0x000088809d037816 */ /* 0x002fca00000000ff */
[----:B------:R-:W-:-:S07]  /*3ba0*/  IMAD R12, R3, R156, RZ ;  /* 0x0000009c030c7224 */ /* 0x000fce00078e02ff */
.L_x_135:
[----:B------:R-:W-:Y:S05]  /*3bb0*/  BSYNC B1 ;  /* 0x0000000000017941 */ /* 0x000fea0003800000 */
.L_x_134:
        /* <DEDUP_REMOVED lines=11> */
.L_x_137:
[----:B------:R-:W-:Y:S05]  /*3c70*/  BSYNC B1 ;  /* 0x0000000000017941 */ /* 0x000fea0003800000 */
.L_x_136:
[----:B-1----:R-:W-:Y:S01]  /*3c80*/  @!P4 IMAD R3, R74, R155, R12 ;  /* 0x0000009b4a03c224 */ /* 0x002fe200078e020c */
[----:B------:R-:W-:Y:S04]  /*3c90*/  BSSY B1, `(.L_x_138) ;  /* 0x0000006000017945 */ /* 0x000fe80003800000 */
[----:B------:R1:W-:Y:S01]  /*3ca0*/  @!P4 STG.E.U8 desc[UR36][R6.64+0x60], R3 ;  /* 0x000060030600c986 */ /* 0x0003e2000c101124 */
[----:B------:R-:W-:Y:S05]  /*3cb0*/  @P3 BRA `(.L_x_139) ;  /* 0x00000000000c3947 */ /* 0x000fea0003800000 */
[----:B--2---:R-:W1:Y:S02]  /*3cc0*/  LDG.E.U8 R157, desc[UR36][R10.64+0x61] ;  /* 0x000061240a9d7981 */ /* 0x004e64000c1e1100 */
[----:B-1----:R-:W-:-:S05]  /*3cd0*/  PRMT R3, R157, 0x8880, RZ ;  /* 0x000088809d037816 */ /* 0x002fca00000000ff */
[----:B------:R-:W-:-:S07]  /*3ce0*/  IMAD R12, R3, R156, RZ ;  /* 0x0000009c030c7224 */ /* 0x000fce00078e02ff */
.L_x_139:
[----:B------:R-:W-:Y:S05]  /*3cf0*/  BSYNC B1 ;  /* 0x0000000000017941 */ /* 0x000fea0003800000 */
.L_x_138:
[----:B------:R-:W-:Y:S01]  /*3d00*/  @!P3 IMAD R75, R75, R155, R12 ;  /* 0x0000009b4b4bb224 */ /* 0x000fe200078e020c */
[----:B------:R-:W-:Y:S04]  /*3d10*/  BSSY B1, `(.L_x_140) ;  /* 0x0000006000017945 */ /* 0x000fe80003800000 */
[----:B------:R0:W-:Y:S01]  /*3d20*/  @!P3 STG.E.U8 desc[UR36][R6.64+0x61], R75 ;  /* 0x0000614b0600b986 */ /* 0x0001e2000c101124 */
[----:B------:R-:W-:Y:S05]  /*3d30*/  @P5 BRA `(.L_x_141) ;  /* 0x00000000000c5947 */ /* 0x000fea0003800000 */
[----:B--2---:R-:W1:Y:S02]  /*3d40*/  LDG.E.U8 R157, desc[UR36][R8.64+0x68] ;  /* 0x00006824089d7981 */ /* 0x004e64000c1e1100 */
[----:B-1----:R-:W-:-:S05]  /*3d50*/  PRMT R3, R157, 0x8880, RZ ;  /* 0x000088809d037816 */ /* 0x002fca00000000ff */
[----:B------:R-:W-:-:S07]  /*3d60*/  IMAD R12, R3, R156, RZ ;  /* 0x0000009c030c7224 */ /* 0x000fce00078e02ff */
.L_x_141:
[----:B------:R-:W-:Y:S05]  /*3d70*/  BSYNC B1 ;  /* 0x0000000000017941 */ /* 0x000fea0003800000 */
.L_x_140:
[----:B-1----:R-:W-:Y:S01]  /*3d80*/  @!P5 IMAD R3, R76, R155, R12 ;  /* 0x0000009b4c03d224 */ /* 0x002fe200078e020c */
[----:B------:R-:W-:Y:S04]  /*3d90*/  BSSY B1, `(.L_x_142) ;  /* 0x0000006000017945 */ /* 0x000fe80003800000 */
[----:B------:R1:W-:Y:S01]  /*3da0*/  @!P5 STG.E.U8 desc[UR36][R4.64+0x68], R3 ;  /* 0x000068030400d986 */ /* 0x0003e2000c101124 */
[----:B------:R-:W-:Y:S05]  /*3db0*/  @P2 BRA `(.L_x_143) ;  /* 0x00000000000c2947 */ /* 0x000fea0003800000 */
[----:B--2---:R-:W1:Y:S02]  /*3dc0*/  LDG.E.U8 R157, desc[UR36][R8.64+0x69] ;  /* 0x00006924089d7981 */ /* 0x004e64000c1e1100 */
[----:B-1----:R-:W-:-:S05]  /*3dd0*/  PRMT R3, R157, 0x8880, RZ ;  /* 0x000088809d037816 */ /* 0x002fca00000000ff */
[----:B------:R-:W-:-:S07]  /*3de0*/  IMAD R12, R3, R156, RZ ;  /* 0x0000009c030c7224 */ /* 0x000fce00078e02ff */
.L_x_143:
[----:B------:R-:W-:Y:S05]  /*3df0*/  BSYNC B1 ;  /* 0x0000000000017941 */ /* 0x000fea0003800000 */
.L_x_142:
        /* <DEDUP_REMOVED lines=11> */
.L_x_145:
[----:B------:R-:W-:Y:S05]  /*3eb0*/  BSYNC B1 ;  /* 0x0000000000017941 */ /* 0x000fea0003800000 */
.L_x_144:
[----:B-1----:R-:W-:Y:S01]  /*3ec0*/  @!P4 IMAD R3, R78, R155, R12 ;  /* 0x0000009b4e03c224 */ /* 0x002fe200078e020c */
[----:B------:R-:W-:Y:S04]  /*3ed0*/  BSSY B1, `(.L_x_146) ;  /* 0x0000006000017945 */ /* 0x000fe80003800000 */
[----:B------:R1:W-:Y:S01]  /*3ee0*/  @!P4 STG.E.U8 desc[UR36][R6.64+0x68], R3 ;  /* 0x000068030600c986 */ /* 0x0003e2000c101124 */
[----:B------:R-:W-:Y:S05]  /*3ef0*/  @P3 BRA `(.L_x_147) ;  /* 0x00000000000c3947 */ /* 0x000fea0003800000 */
[----:B--2---:R-:W1:Y:S02]  /*3f00*/  LDG.E.U8 R157, desc[UR36][R10.64+0x69] ;  /* 0x000069240a9d7981 */ /* 0x004e64000c1e1100 */
[----:B-1----:R-:W-:-:S05]  /*3f10*/  PRMT R3, R157, 0x8880, RZ ;  /* 0x000088809d037816 */ /* 0x002fca00000000ff */
[----:B------:R-:W-:-:S07]  /*3f20*/  IMAD R12, R3, R156, RZ ;  /* 0x0000009c030c7224 */ /* 0x000fce00078e02ff */
.L_x_147:
[----:B------:R-:W-:Y:S05]  /*3f30*/  BSYNC B1 ;  /* 0x0000000000017941 */ /* 0x000fea0003800000 */
.L_x_146:
[----:B------:R-:W-:Y:S01]  /*3f40*/  @!P3 IMAD R79, R79, R155, R12 ;  /* 0x0000009b4f4fb224 */ /* 0x000fe200078e020c */
[----:B------:R-:W-:Y:S04]  /*3f50*/  BSSY B1, `(.L_x_148) ;  /* 0x0000006000017945 */ /* 0x000fe80003800000 */
[----:B------:R0:W-:Y:S01]  /*3f60*/  @!P3 STG.E.U8 desc[UR36][R6.64+0x69], R79 ;  /* 0x0000694f0600b986 */ /* 0x0001e2000c101124 */
[----:B------:R-:W-:Y:S05]  /*3f70*/  @P5 BRA `(.L_x_149) ;  /* 0x00000000000c5947 */ /* 0x000fea0003800000 */
[----:B--2---:R-:W1:Y:S02]  /*3f80*/  LDG.E.U8 R157, desc[UR36][R8.64+0x70] ;  /* 0x00007024089d7981 */ /* 0x004e64000c1e1100 */
[----:B-1----:R-:W-:-:S05]  /*3f90*/  PRMT R3, R157, 0x8880, RZ ;  /* 0x000088809d037816 */ /* 0x002fca00000000ff */
[----:B------:R-:W-:-:S07]  /*3fa0*/  IMAD R12, R3, R156, RZ ;  /* 0x0000009c030c7224 */ /* 0x000fce00078e02ff */
.L_x_149:
[----:B------:R-:W-:Y:S05]  /*3fb0*/  BSYNC B1 ;  /* 0x0000000000017941 */ /* 0x000fea0003800000 */
.L_x_148:
[----:B-1----:R-:W-:Y:S01]  /*3fc0*/  @!P5 IMAD R3, R80, R155, R12 ;  /* 0x0000009b5003d224 */ /* 0x002fe200078e020c */
[----:B------:R-:W-:Y:S04]  /*3fd0*/  BSSY B1, `(.L_x_150) ;  /* 0x0000006000017945 */ /* 0x000fe80003800000 */
[----:B------:R1:W-:Y:S01]  /*3fe0*/  @!P5 STG.E.U8 desc[UR36][R4.64+0x70], R3 ;  /* 0x000070030400d986 */ /* 0x0003e2000c101124 */
[----:B------:R-:W-:Y:S05]  /*3ff0*/  @P2 BRA `(.L_x_151) ;  /* 0x00000000000c2947 */ /* 0x000fea0003800000 */
[----:B--2---:R-:W1:Y:S02]  /*4000*/  LDG.E.U8 R157, desc[UR36][R8.64+0x71] ;  /* 0x00007124089d7981 */ /* 0x004e64000c1e1100 */
[----:B-1----:R-:W-:-:S05]  /*4010*/  PRMT R3, R157, 0x8880, RZ ;  /* 0x000088809d037816 */ /* 0x002fca00000000ff */
[----:B------:R-:W-:-:S07]  /*4020*/  IMAD R12, R3, R156, RZ ;  /* 0x0000009c030c7224 */ /* 0x000fce00078e02ff */
.L_x_151:
[----:B------:R-:W-:Y:S05]  /*4030*/  BSYNC B1 ;  /* 0x0000000000017941 */ /* 0x000fea0003800000 */
.L_x_150:
        /* <DEDUP_REMOVED lines=11> */
.L_x_153:
[----:B------:R-:W-:Y:S05]  /*40f0*/  BSYNC B1 ;  /* 0x0000000000017941 */ /* 0x000fea0003800000 */
.L_x_152:
[----:B-1----:R-:W-:Y:S01]  /*4100*/  @!P4 IMAD R3, R82, R155, R12 ;  /* 0x0000009b5203c224 */ /* 0x002fe200078e020c */
[----:B------:R-:W-:Y:S04]  /*4110*/  BSSY B1, `(.L_x_154) ;  /* 0x0000006000017945 */ /* 0x000fe80003800000 */
[----:B------:R1:W-:Y:S01]  /*4120*/  @!P4 STG.E.U8 desc[UR36][R6.64+0x70], R3 ;  /* 0x000070030600c986 */ /* 0x0003e2000c101124 */
[----:B------:R-:W-:Y:S05]  /*4130*/  @P3 BRA `(.L_x_155) ;  /* 0x00000000000c3947 */ /* 0x000fea0003800000 */
[----:B--2---:R-:W1:Y:S02]  /*4140*/  LDG.E.U8 R157, desc[UR36][R10.64+0x71] ;  /* 0x000071240a9d7981 */ /* 0x004e64000c1e1100 */
[----:B-1----:R-:W-:-:S05]  /*4150*/  PRMT R3, R157, 0x8880, RZ ;  /* 0x000088809d037816 */ /* 0x002fca00000000ff */
[----:B------:R-:W-:-:S07]  /*4160*/  IMAD R12, R3, R156, RZ ;  /* 0x0000009c030c7224 */ /* 0x000fce00078e02ff */
.L_x_155:
[----:B------:R-:W-:Y:S05]  /*4170*/  BSYNC B1 ;  /* 0x0000000000017941 */ /* 0x000fea0003800000 */
.L_x_154:
[----:B------:R-:W-:Y:S01]  /*4180*/  @!P3 IMAD R83, R83, R155, R12 ;  /* 0x0000009b5353b224 */ /* 0x000fe200078e020c */
[----:B------:R-:W-:Y:S04]  /*4190*/  BSSY B1, `(.L_x_156) ;  /* 0x0000006000017945 */ /* 0x000fe80003800000 */
[----:B------:R0:W-:Y:S01]  /*41a0*/  @!P3 STG.E.U8 desc[UR36][R6.64+0x71], R83 ;  /* 0x000071530600b986 */ /* 0x0001e2000c101124 */
[----:B------:R-:W-:Y:S05]  /*41b0*/  @P5 BRA `(.L_x_157) ;  /* 0x00000000000c5947 */ /* 0x000fea0003800000 */
[----:B--2---:R-:W1:Y:S02]  /*41c0*/  LDG.E.U8 R157, desc[UR36][R8.64+0x78] ;  /* 0x00007824089d7981 */ /* 0x004e64000c1e1100 */
[----:B-1----:R-:W-:-:S05]  /*41d0*/  PRMT R3, R157, 0x8880, RZ ;  /* 0x000088809d037816 */ /* 0x002fca00000000ff */
[----:B------:R-:W-:-:S07]  /*41e0*/  IMAD R12, R3, R156, RZ ;  /* 0x0000009c030c7224 */ /* 0x000fce00078e02ff */
.L_x_157:
[----:B------:R-:W-:Y:S05]  /*41f0*/  BSYNC B1 ;  /* 0x0000000000017941 */ /* 0x000fea0003800000 */
.L_x_156:
[----:B-1----:R-:W-:Y:S01]  /*4200*/  @!P5 IMAD R3, R84, R155, R12 ;  /* 0x0000009b5403d224 */ /* 0x002fe200078e020c */
[----:B------:R-:W-:Y:S04]  /*4210*/  BSSY B1, `(.L_x_158) ;  /* 0x0000006000017945 */ /* 0x000fe80003800000 */
[----:B------:R1:W-:Y:S01]  /*4220*/  @!P5 STG.E.U8 desc[UR36][R4.64+0x78], R3 ;  /* 0x000078030400d986 */ /* 0x0003e2000c101124 */
[----:B------:R-:W-:Y:S05]  /*4230*/  @P2 BRA `(.L_x_159) ;  /* 0x00000000000c2947 */ /* 0x000fea0003800000 */
[----:B--2---:R-:W1:Y:S02]  /*4240*/  LDG.E.U8 R157, desc[UR36][R8.64+0x79] ;  /* 0x00007924089d7981 */ /* 0x004e64000c1e1100 */
[----:B-1----:R-:W-:-:S05]  /*4250*/  PRMT R3, R157, 0x8880, RZ ;  /* 0x000088809d037816 */ /* 0x002fca00000000ff */
[----:B------:R-:W-:-:S07]  /*4260*/  IMAD R12, R3, R156, RZ ;  /* 0x0000009c030c7224 */ /* 0x000fce00078e02ff */
.L_x_159:
[----:B------:R-:W-:Y:S05]  /*4270*/  BSYNC B1 ;  /* 0x0000000000017941 */ /* 0x000fea0003800000 */
.L_x_158:
        /* <DEDUP_REMOVED lines=11> */
.L_x_161:
[----:B------:R-:W-:Y:S05]  /*4330*/  BSYNC B1 ;  /* 0x0000000000017941 */ /* 0x000fea0003800000 */
.L_x_160:
[----:B-1----:R-:W-:Y:S01]  /*4340*/  @!P4 IMAD R3, R86, R155, R12 ;  /* 0x0000009b5603c224 */ /* 0x002fe200078e020c */
[----:B------:R-:W-:Y:S04]  /*4350*/  BSSY B1, `(.L_x_162) ;  /* 0x0000006000017945 */ /* 0x000fe80003800000 */
[----:B------:R1:W-:Y:S01]  /*4360*/  @!P4 STG.E.U8 desc[UR36][R6.64+0x78], R3 ;  /* 0x000078030600c986 */ /* 0x0003e2000c101124 */
[----:B------:R-:W-:Y:S05]  /*4370*/  @P3 BRA `(.L_x_163) ;  /* 0x00000000000c3947 */ /* 0x000fea0003800000 */
[----:B--2---:R-:W1:Y:S02]  /*4380*/  LDG.E.U8 R157, desc[UR36][R10.64+0x79] ;  /* 0x000079240a9d7981 */ /* 0x004e64000c1e1100 */
[----:B-1----:R-:W-:-:S05]  /*4390*/  PRMT R3, R157, 0x8880, RZ ;  /* 0x000088809d037816 */ /* 0x002fca00000000ff */
[----:B------:R-:W-:-:S07]  /*43a0*/  IMAD R12, R3, R156, RZ ;  /* 0x0000009c030c7224 */ /* 0x000fce00078e02ff */
.L_x_163:
[----:B------:R-:W-:Y:S05]  /*43b0*/  BSYNC B1 ;  /* 0x0000000000017941 */ /* 0x000fea0003800000 */
.L_x_162:
[----:B------:R-:W-:Y:S01]  /*43c0*/  @!P3 IMAD R87, R87, R155, R12 ;  /* 0x0000009b5757b224 */ /* 0x000fe200078e020c */
[----:B------:R-:W-:Y:S04]  /*43d0*/  BSSY B1, `(.L_x_164) ;  /* 0x0000006000017945 */ /* 0x000fe80003800000 */
[----:B------:R0:W-:Y:S01]  /*43e0*/  @!P3 STG.E.U8 desc[UR36][R6.64+0x79], R87 ;  /* 0x000079570600b986 */ /* 0x0001e2000c101124 */
[----:B------:R-:W-:Y:S05]  /*43f0*/  @P5 BRA `(.L_x_165) ;  /* 0x00000000000c5947 */ /* 0x000fea0003800000 */
[----:B--2---:R-:W1:Y:S02]  /*4400*/  LDG.E.U8 R157, desc[UR36][R8.64+0x80] ;  /* 0x00008024089d7981 */ /* 0x004e64000c1e1100 */
[----:B-1----:R-:W-:-:S05]  /*4410*/  PRMT R3, R157, 0x8880, RZ ;  /* 0x000088809d037816 */ /* 0x002fca00000000ff */
[----:B------:R-:W-:-:S07]  /*4420*/  IMAD R12, R3, R156, RZ ;  /* 0x0000009c030c7224 */ /* 0x000fce00078e02ff */
.L_x_165:
[----:B------:R-:W-:Y:S05]  /*4430*/  BSYNC B1 ;  /* 0x0000000000017941 */ /* 0x000fea0003800000 */
.L_x_164:
[----:B-1----:R-:W-:Y:S01]  /*4440*/  @!P5 IMAD R3, R88, R155, R12 ;  /* 0x0000009b5803d224 */ /* 0x002fe200078e020c */
[----:B------:R-:W-:Y:S04]  /*4450*/  BSSY B1, `(.L_x_166) ;  /* 0x0000006000017945 */ /* 0x000fe80003800000 */
[----:B------:R1:W-:Y:S01]  /*4460*/  @!P5 STG.E.U8 desc[UR36][R4.64+0x80], R3 ;  /* 0x000080030400d986 */ /* 0x0003e2000c101124 */
[----:B------:R-:W-:Y:S05]  /*4470*/  @P2 BRA `(.L_x_167) ;  /* 0x00000000000c2947 */ /* 0x000fea0003800000 */
[----:B--2---:R-:W1:Y:S02]  /*4480*/  LDG.E.U8 R157, desc[UR36][R8.64+0x81] ;  /* 0x00008124089d7981 */ /* 0x004e64000c1e1100 */
[----:B-1----:R-:W-:-:S05]  /*4490*/  PRMT R3, R157, 0x8880, RZ ;  /* 0x000088809d037816 */ /* 0x002fca00000000ff */
[----:B------:R-:W-:-:S07]  /*44a0*/  IMAD R12, R3, R156, RZ ;  /* 0x0000009c030c7224 */ /* 0x000fce00078e02ff */
.L_x_167:
[----:B------:R-:W-:Y:S05]  /*44b0*/  BSYNC B1 ;  /* 0x0000000000017941 */ /* 0x000fea0003800000 */
.L_x_166:
        /* <DEDUP_REMOVED lines=11> */
.L_x_169:
[----:B------:R-:W-:Y:S05]  /*4570*/  BSYNC B1 ;  /* 0x0000000000017941 */ /* 0x000fea0003800000 */
.L_x_168:
[----:B-1----:R-:W-:Y:S01]  /*4580*/  @!P4 IMAD R3, R90, R155, R12 ;  /* 0x0000009b5a03c224 */ /* 0x002fe200078e020c */
[----:B------:R-:W-:Y:S04]  /*4590*/  BSSY B1, `(.L_x_170) ;  /* 0x0000006000017945 */ /* 0x000fe80003800000 */
[----:B------:R1:W-:Y:S01]  /*45a0*/  @!P4 STG.E.U8 desc[UR36][R6.64+0x80], R3 ;  /* 0x000080030600c986 */ /* 0x0003e2000c101124 */
[----:B------:R-:W-:Y:S05]  /*45b0*/  @P3 BRA `(.L_x_171) ;  /* 0x00000000000c3947 */ /* 0x000fea0003800000 */
[----:B--2---:R-:W1:Y:S02]  /*45c0*/  LDG.E.U8 R157, desc[UR36][R10.64+0x81] ;  /* 0x000081240a9d7981 */ /* 0x004e64000c1e1100 */
[----:B-1----:R-:W-:-:S05]  /*45d0*/  PRMT R3, R157, 0x8880, RZ ;  /* 0x000088809d037816 */ /* 0x002fca00000000ff */
[----:B------:R-:W-:-:S07]  /*45e0*/  IMAD R12, R3, R156, RZ ;  /* 0x0000009c030c7224 */ /* 0x000fce00078e02ff */
.L_x_171:
[----:B------:R-:W-:Y:S05]  /*45f0*/  BSYNC B1 ;  /* 0x0000000000017941 */ /* 0x000fea0003800000 */
.L_x_170:
[----:B------:R-:W-:Y:S01]  /*4600*/  @!P3 IMAD R91, R91, R155, R12 ;  /* 0x0000009b5b5bb224 */ /* 0x000fe200078e020c */
[----:B------:R-:W-:Y:S04]  /*4610*/  BSSY B1, `(.L_x_172) ;  /* 0x0000006000017945 */ /* 0x000fe80003800000 */
[----:B------:R0:W-:Y:S01]  /*4620*/  @!P3 STG.E.U8 desc[UR36][R6.64+0x81], R91 ;  /* 0x0000815b0600b986 */ /* 0x0001e2000c101124 */
[----:B------:R-:W-:Y:S05]  /*4630*/  @P5 BRA `(.L_x_173) ;  /* 0x00000000000c5947 */ /* 0x000fea0003800000 */
[----:B--2---:R-:W1:Y:S02]  /*4640*/  LDG.E.U8 R157, desc[UR36][R8.64+0x88] ;  /* 0x00008824089d7981 */ /* 0x004e64000c1e1100 */
[----:B-1----:R-:W-:-:S05]  /*4650*/  PRMT R3, R157, 0x8880, RZ ;  /* 0x000088809d037816 */ /* 0x002fca00000000ff */
[----:B------:R-:W-:-:S07]  /*4660*/  IMAD R12, R3, R156, RZ ;  /* 0x0000009c030c7224 */ /* 0x000fce00078e02ff */
.L_x_173:
[----:B------:R-:W-:Y:S05]  /*4670*/  BSYNC B1 ;  /* 0x0000000000017941 */ /* 0x000fea0003800000 */
.L_x_172:
[----:B-1----:R-:W-:Y:S01]  /*4680*/  @!P5 IMAD R3, R92, R155, R12 ;  /* 0x0000009b5c03d224 */ /* 0x002fe200078e020c */
[----:B------:R-:W-:Y:S04]  /*4690*/  BSSY B1, `(.L_x_174) ;  /* 0x0000006000017945 */ /* 0x000fe80003800000 */
[----:B------:R1:W-:Y:S01]  /*46a0*/  @!P5 STG.E.U8 desc[UR36][R4.64+0x88], R3 ;  /* 0x000088030400d986 */ /* 0x0003e2000c101124 */
[----:B------:R-:W-:Y:S05]  /*46b0*/  @P2 BRA `(.L_x_175) ;  /* 0x00000000000c2947 */ /* 0x000fea0003800000 */
[----:B--2---:R-:W1:Y:S02]  /*46c0*/  LDG.E.U8 R157, desc[UR36][R8.64+0x89] ;  /* 0x00008924089d7981 */ /* 0x004e64000c1e1100 */
[----:B-1----:R-:W-:-:S05]  /*46d0*/  PRMT R3, R157, 0x8880, RZ ;  /* 0x000088809d037816 */ /* 0x002fca00000000ff */
[----:B------:R-:W-:-:S07]  /*46e0*/  IMAD R12, R3, R156, RZ ;  /* 0x0000009c030c7224 */ /* 0x000fce00078e02ff */
.L_x_175:
[----:B------:R-:W-:Y:S05]  /*46f0*/  BSYNC B1 ;  /* 0x0000000000017941 */ /* 0x000fea0003800000 */
.L_x_174:
        /* <DEDUP_REMOVED lines=11> */
.L_x_177:
[----:B------:R-:W-:Y:S05]  /*47b0*/  BSYNC B1 ;  /* 0x0000000000017941 */ /* 0x000fea0003800000 */
.L_x_176:
[----:B-1----:R-:W-:Y:S01]  /*47c0*/  @!P4 IMAD R3, R94, R155, R12 ;  /* 0x0000009b5e03c224 */ /* 0x002fe200078e020c */
[----:B------:R-:W-:Y:S04]  /*47d0*/  BSSY B1, `(.L_x_178) ;  /* 0x0000006000017945 */ /* 0x000fe80003800000 */
[----:B------:R1:W-:Y:S01]  /*47e0*/  @!P4 STG.E.U8 desc[UR36][R6.64+0x88], R3 ;  /* 0x000088030600c986 */ /* 0x0003e2000c101124 */
[----:B------:R-:W-:Y:S05]  /*47f0*/  @P3 BRA `(.L_x_179) ;  /* 0x00000000000c3947 */ /* 0x000fea0003800000 */
[----:B--2---:R-:W1:Y:S02]  /*4800*/  LDG.E.U8 R157, desc[UR36][R10.64+0x89] ;  /* 0x000089240a9d7981 */ /* 0x004e64000c1e1100 */
[----:B-1----:R-:W-:-:S05]  /*4810*/  PRMT R3, R157, 0x8880, RZ ;  /* 0x000088809d037816 */ /* 0x002fca00000000ff */
[----:B------:R-:W-:-:S07]  /*4820*/  IMAD R12, R3, R156, RZ ;  /* 0x0000009c030c7224 */ /* 0x000fce00078e02ff */
.L_x_179:
[----:B------:R-:W-:Y:S05]  /*4830*/  BSYNC B1 ;  /* 0x0000000000017941 */ /* 0x000fea0003800000 */
.L_x_178:
[----:B------:R-:W-:Y:S01]  /*4840*/  @!P3 IMAD R95, R95, R155, R12 ;  /* 0x0000009b5f5fb224 */ /* 0x000fe200078e020c */
[----:B------:R-:W-:Y:S04]  /*4850*/  BSSY B1, `(.L_x_180) ;  /* 0x0000006000017945 */ /* 0x000fe80003800000 */
[----:B------:R0:W-:Y:S01]  /*4860*/  @!P3 STG.E.U8 desc[UR36][R6.64+0x89], R95 ;  /* 0x0000895f0600b986 */ /* 0x0001e2000c101124 */
[----:B------:R-:W-:Y:S05]  /*4870*/  @P5 BRA `(.L_x_181) ;  /* 0x00000000000c5947 */ /* 0x000fea0003800000 */
[----:B--2---:R-:W1:Y:S02]  /*4880*/  LDG.E.U8 R157, desc[UR36][R8.64+0x90] ;  /* 0x00009024089d7981 */ /* 0x004e64000c1e1100 */
[----:B-1----:R-:W-:-:S05]  /*4890*/  PRMT R3, R157, 0x8880, RZ ;  /* 0x000088809d037816 */ /* 0x002fca00000000ff */
[----:B------:R-:W-:-:S07]  /*48a0*/  IMAD R12, R3, R156, RZ ;  /* 0x0000009c030c7224 */ /* 0x000fce00078e02ff */
.L_x_181:
[----:B------:R-:W-:Y:S05]  /*48b0*/  BSYNC B1 ;  /* 0x0000000000017941 */ /* 0x000fea0003800000 */
.L_x_180:
[----:B-1----:R-:W-:Y:S01]  /*48c0*/  @!P5 IMAD R3, R96, R155, R12 ;  /* 0x0000009b6003d224 */ /* 0x002fe200078e020c */
[----:B------:R-:W-:Y:S04]  /*48d0*/  BSSY B1, `(.L_x_182) ;  /* 0x0000006000017945 */ /* 0x000fe80003800000 */
[----:B------:R1:W-:Y:S01]  /*48e0*/  @!P5 STG.E.U8 desc[UR36][R4.64+0x90], R3 ;  /* 0x000090030400d986 */ /* 0x0003e2000c101124 */
[----:B------:R-:W-:Y:S05]  /*48f0*/  @P2 BRA `(.L_x_183) ;  /* 0x00000000000c2947 */ /* 0x000fea0003800000 */
[----:B--2---:R-:W1:Y:S02]  /*4900*/  LDG.E.U8 R157, desc[UR36][R8.64+0x91] ;  /* 0x00009124089d7981 */ /* 0x004e64000c1e1100 */
[----:B-1----:R-:W-:-:S05]  /*4910*/  PRMT R3, R157, 0x8880, RZ ;  /* 0x000088809d037816 */ /* 0x002fca00000000ff */
[----:B------:R-:W-:-:S07]  /*4920*/  IMAD R12, R3, R156, RZ ;  /* 0x0000009c030c7224 */ /* 0x000fce00078e02ff */
.L_x_183:
[----:B------:R-:W-:Y:S05]  /*4930*/  BSYNC B1 ;  /* 0x0000000000017941 */ /* 0x000fea0003800000 */
.L_x_182:
        /* <DEDUP_REMOVED lines=11> */
.L_x_185:
[----:B------:R-:W-:Y:S05]  /*49f0*/  BSYNC B1 ;  /* 0x0000000000017941 */ /* 0x000fea0003800000 */
.L_x_184:
[----:B-1----:R-:W-:Y:S01]  /*4a00*/  @!P4 IMAD R3, R98, R155, R12 ;  /* 0x0000009b6203c224 */ /* 0x002fe200078e020c */
[----:B------:R-:W-:Y:S04]  /*4a10*/  BSSY B1, `(.L_x_186) ;  /* 0x0000006000017945 */ /* 0x000fe80003800000 */
[----:B------:R1:W-:Y:S01]  /*4a20*/  @!P4 STG.E.U8 desc[UR36][R6.64+0x90], R3 ;  /* 0x000090030600c986 */ /* 0x0003e2000c101124 */
[----:B------:R-:W-:Y:S05]  /*4a30*/  @P3 BRA `(.L_x_187) ;  /* 0x00000000000c3947 */ /* 0x000fea0003800000 */
[----:B--2---:R-:W1:Y:S02]  /*4a40*/  LDG.E.U8 R157, desc[UR36][R10.64+0x91] ;  /* 0x000091240a9d7981 */ /* 0x004e64000c1e1100 */
[----:B-1----:R-:W-:-:S05]  /*4a50*/  PRMT R3, R157, 0x8880, RZ ;  /* 0x000088809d037816 */ /* 0x002fca00000000ff */
[----:B------:R-:W-:-:S07]  /*4a60*/  IMAD R12, R3, R156, RZ ;  /* 0x0000009c030c7224 */ /* 0x000fce00078e02ff */
.L_x_187:
[----:B------:R-:W-:Y:S05]  /*4a70*/  BSYNC B1 ;  /* 0x0000000000017941 */ /* 0x000fea0003800000 */
.L_x_186:
[----:B------:R-:W-:Y:S01]  /*4a80*/  @!P3 IMAD R99, R99, R155, R12 ;  /* 0x0000009b6363b224 */ /* 0x000fe200078e020c */
[----:B------:R-:W-:Y:S04]  /*4a90*/  BSSY B1, `(.L_x_188) ;  /* 0x0000006000017945 */ /* 0x000fe80003800000 */
[----:B------:R0:W-:Y:S01]  /*4aa0*/  @!P3 STG.E.U8 desc[UR36][R6.64+0x91], R99 ;  /* 0x000091630600b986 */ /* 0x0001e2000c101124 */
[----:B------:R-:W-:Y:S05]  /*4ab0*/  @P5 BRA `(.L_x_189) ;  /* 0x00000000000c5947 */ /* 0x000fea0003800000 */
[----:B--2---:R-:W1:Y:S02]  /*4ac0*/  LDG.E.U8 R157, desc[UR36][R8.64+0x98] ;  /* 0x00009824089d7981 */ /* 0x004e64000c1e1100 */
[----:B-1----:R-:W-:-:S05]  /*4ad0*/  PRMT R3, R157, 0x8880, RZ ;  /* 0x000088809d037816 */ /* 0x002fca00000000ff */
[----:B------:R-:W-:-:S07]  /*4ae0*/  IMAD R12, R3, R156, RZ ;  /* 0x0000009c030c7224 */ /* 0x000fce00078e02ff */
.L_x_189:
[----:B------:R-:W-:Y:S05]  /*4af0*/  BSYNC B1 ;  /* 0x0000000000017941 */ /* 0x000fea0003800000 */
.L_x_188:
[----:B-1----:R-:W-:Y:S01]  /*4b00*/  @!P5 IMAD R3, R100, R155, R12 ;  /* 0x0000009b6403d224 */ /* 0x002fe200078e020c */
[----:B------:R-:W-:Y:S04]  /*4b10*/  BSSY B1, `(.L_x_190) ;  /* 0x0000006000017945 */ /* 0x000fe80003800000 */
[----:B------:R1:W-:Y:S01]  /*4b20*/  @!P5 STG.E.U8 desc[UR36][R4.64+0x98], R3 ;  /* 0x000098030400d986 */ /* 0x0003e2000c101124 */
[----:B------:R-:W-:Y:S05]  /*4b30*/  @P2 BRA `(.L_x_191) ;  /* 0x00000000000c2947 */ /* 0x000fea0003800000 */
[----:B--2---:R-:W1:Y:S02]  /*4b40*/  LDG.E.U8 R157, desc[UR36][R8.64+0x99] ;  /* 0x00009924089d7981 */ /* 0x004e64000c1e1100 */
[----:B-1----:R-:W-:-:S05]  /*4b50*/  PRMT R3, R157, 0x8880, RZ ;  /* 0x000088809d037816 */ /* 0x002fca00000000ff */
[----:B------:R-:W-:-:S07]  /*4b60*/  IMAD R12, R3, R156, RZ ;  /* 0x0000009c030c7224 */ /* 0x000fce00078e02ff */
.L_x_191:
[----:B------:R-:W-:Y:S05]  /*4b70*/  BSYNC B1 ;  /* 0x0000000000017941 */ /* 0x000fea0003800000 */
.L_x_190:
        /* <DEDUP_REMOVED lines=11> */
.L_x_193:
[----:B------:R-:W-:Y:S05]  /*4c30*/  BSYNC B1 ;  /* 0x0000000000017941 */ /* 0x000fea0003800000 */
.L_x_192:
[----:B-1----:R-:W-:Y:S01]  /*4c40*/  @!P4 IMAD R3, R102, R155, R12 ;  /* 0x0000009b6603c224 */ /* 0x002fe200078e020c */
[----:B------:R-:W-:Y:S04]  /*4c50*/  BSSY B1, `(.L_x_194) ;  /* 0x0000006000017945 */ /* 0x000fe80003800000 */
[----:B------:R1:W-:Y:S01]  /*4c60*/  @!P4 STG.E.U8 desc[UR36][R6.64+0x98], R3 ;  /* 0x000098030600c986 */ /* 0x0003e2000c101124 */
[----:B------:R-:W-:Y:S05]  /*4c70*/  @P3 BRA `(.L_x_195) ;  /* 0x00000000000c3947 */ /* 0x000fea0003800000 */
[----:B--2---:R-:W1:Y:S02]  /*4c80*/  LDG.E.U8 R157, desc[UR36][R10.64+0x99] ;  /* 0x000099240a9d7981 */ /* 0x004e64000c1e1100 */
[----:B-1----:R-:W-:-:S05]  /*4c90*/  PRMT R3, R157, 0x8880, RZ ;  /* 0x000088809d037816 */ /* 0x002fca00000000ff */
[----:B------:R-:W-:-:S07]  /*4ca0*/  IMAD R12, R3, R156, RZ ;  /* 0x0000009c030c7224 */ /* 0x000fce00078e02ff */
.L_x_195:
[----:B------:R-:W-:Y:S05]  /*4cb0*/  BSYNC B1 ;  /* 0x0000000000017941 */ /* 0x000fea0003800000 */
.L_x_194:
[----:B------:R-:W-:Y:S01]  /*4cc0*/  @!P3 IMAD R103, R103, R155, R12 ;  /* 0x0000009b6767b224 */ /* 0x000fe200078e020c */
[----:B------:R-:W-:Y:S04]  /*4cd0*/  BSSY B1, `(.L_x_196) ;  /* 0x0000006000017945 */ /* 0x000fe80003800000 */
[----:B------:R0:W-:Y:S01]  /*4ce0*/  @!P3 STG.E.U8 desc[UR36][R6.64+0x99], R103 ;  /* 0x000099670600b986 */ /* 0x0001e2000c101124 */
[----:B------:R-:W-:Y:S05]  /*4cf0*/  @P5 BRA `(.L_x_197) ;  /* 0x00000000000c5947 */ /* 0x000fea0003800000 */
[----:B--2---:R-:W1:Y:S02]  /*4d00*/  LDG.E.U8 R157, desc[UR36][R8.64+0xa0] ;  /* 0x0000a024089d7981 */ /* 0x004e64000c1e1100 */
[----:B-1----:R-:W-:-:S05]  /*4d10*/  PRMT R3, R157, 0x8880, RZ ;  /* 0x000088809d037816 */ /* 0x002fca00000000ff */
[----:B------:R-:W-:-:S07]  /*4d20*/  IMAD R12, R3, R156, RZ ;  /* 0x0000009c030c7224 */ /* 0x000fce00078e02ff */
.L_x_197:
[----:B------:R-:W-:Y:S05]  /*4d30*/  BSYNC B1 ;  /* 0x0000000000017941 */ /* 0x000fea0003800000 */
.L_x_196:
[----:B-1----:R-:W-:Y:S01]  /*4d40*/  @!P5 IMAD R3, R104, R155, R12 ;  /* 0x0000009b6803d224 */ /* 0x002fe200078e020c */
[----:B------:R-:W-:Y:S04]  /*4d50*/  BSSY B1, `(.L_x_198) ;  /* 0x0000006000017945 */ /* 0x000fe80003800000 */
[----:B------:R1:W-:Y:S01]  /*4d60*/  @!P5 STG.E.U8 desc[UR36][R4.64+0xa0], R3 ;  /* 0x0000a0030400d986 */ /* 0x0003e2000c101124 */
[----:B------:R-:W-:Y:S05]  /*4d70*/  @P2 BRA `(.L_x_199) ;  /* 0x00000000000c2947 */ /* 0x000fea0003800000 */
[----:B--2---:R-:W1:Y:S02]  /*4d80*/  LDG.E.U8 R157, desc[UR36][R8.64+0xa1] ;  /* 0x0000a124089d7981 */ /* 0x004e64000c1e1100 */
[----:B-1----:R-:W-:-:S05]  /*4d90*/  PRMT R3, R157, 0x8880, RZ ;  /* 0x000088809d037816 */ /* 0x002fca00000000ff */
[----:B------:R-:W-:-:S07]  /*4da0*/  IMAD R12, R3, R156, RZ ;  /* 0x0000009c030c7224 */ /* 0x000fce00078e02ff */
.L_x_199:
[----:B------:R-:W-:Y:S05]  /*4db0*/  BSYNC B1 ;  /* 0x0000000000017941 */ /* 0x000fea0003800000 */
.L_x_198:
        /* <DEDUP_REMOVED lines=11> */
.L_x_201:
[----:B------:R-:W-:Y:S05]  /*4e70*/  BSYNC B1 ;  /* 0x0000000000017941 */ /* 0x000fea0003800000 */
.L_x_200:
[----:B-1----:R-:W-:Y:S01]  /*4e80*/  @!P4 IMAD R3, R106, R155, R12 ;  /* 0x0000009b6a03c224 */ /* 0x002fe200078e020c */
[----:B------:R-:W-:Y:S04]  /*4e90*/  BSSY B1, `(.L_x_202) ;  /* 0x0000006000017945 */ /* 0x000fe80003800000 */
[----:B------:R1:W-:Y:S01]  /*4ea0*/  @!P4 STG.E.U8 desc[UR36][R6.64+0xa0], R3 ;  /* 0x0000a0030600c986 */ /* 0x0003e2000c101124 */
[----:B------:R-:W-:Y:S05]  /*4eb0*/  @P3 BRA `(.L_x_203) ;  /* 0x00000000000c3947 */ /* 0x000fea0003800000 */
[----:B--2---:R-:W1:Y:S02]  /*4ec0*/  LDG.E.U8 R157, desc[UR36][R10.64+0xa1] ;  /* 0x0000a1240a9d7981 */ /* 0x004e64000c1e1100 */
[----:B-1----:R-:W-:-:S05]  /*4ed0*/  PRMT R3, R157, 0x8880, RZ ;  /* 0x000088809d037816 */ /* 0x002fca00000000ff */
[----:B------:R-:W-:-:S07]  /*4ee0*/  IMAD R12, R3, R156, RZ ;  /* 0x0000009c030c7224 */ /* 0x000fce00078e02ff */
.L_x_203:
[----:B------:R-:W-:Y:S05]  /*4ef0*/  BSYNC B1 ;  /* 0x0000000000017941 */ /* 0x000fea0003800000 */
.L_x_202:
[----:B------:R-:W-:Y:S01]  /*4f00*/  @!P3 IMAD R107, R107, R155, R12 ;  /* 0x0000009b6b6bb224 */ /* 0x000fe200078e020c */
[----:B------:R-:W-:Y:S04]  /*4f10*/  BSSY B1, `(.L_x_204) ;  /* 0x0000006000017945 */ /* 0x000fe80003800000 */
[----:B------:R0:W-:Y:S01]  /*4f20*/  @!P3 STG.E.U8 desc[UR36][R6.64+0xa1], R107 ;  /* 0x0000a16b0600b986 */ /* 0x0001e2000c101124 */
[----:B------:R-:W-:Y:S05]  /*4f30*/  @P5 BRA `(.L_x_205) ;  /* 0x00000000000c5947 */ /* 0x000fea0003800000 */
[----:B--2---:R-:W1:Y:S02]  /*4f40*/  LDG.E.U8 R157, desc[UR36][R8.64+0xa8] ;  /* 0x0000a824089d7981 */ /* 0x004e64000c1e1100 */
[----:B-1----:R-:W-:-:S05]  /*4f50*/  PRMT R3, R157, 0x8880, RZ ;  /* 0x000088809d037816 */ /* 0x002fca00000000ff */
[----:B------:R-:W-:-:S07]  /*4f60*/  IMAD R12, R3, R156, RZ ;  /* 0x0000009c030c7224 */ /* 0x000fce00078e02ff */
.L_x_205:
[----:B------:R-:W-:Y:S05]  /*4f70*/  BSYNC B1 ;  /* 0x0000000000017941 */ /* 0x000fea0003800000 */
.L_x_204:
[----:B-1----:R-:W-:Y:S01]  /*4f80*/  @!P5 IMAD R3, R108, R155, R12 ;  /* 0x0000009b6c03d224 */ /* 0x002fe200078e020c */
[----:B------:R-:W-:Y:S04]  /*4f90*/  BSSY B1, `(.L_x_206) ;  /* 0x0000006000017945 */ /* 0x000fe80003800000 */
[----:B------:R1:W-:Y:S01]  /*4fa0*/  @!P5 STG.E.U8 desc[UR36][R4.64+0xa8], R3 ;  /* 0x0000a8030400d986 */ /* 0x0003e2000c101124 */
[----:B------:R-:W-:Y:S05]  /*4fb0*/  @P2 BRA `(.L_x_207) ;  /* 0x00000000000c2947 */ /* 0x000fea0003800000 */
[----:B--2---:R-:W1:Y:S02]  /*4fc0*/  LDG.E.U8 R157, desc[UR36][R8.64+0xa9] ;  /* 0x0000a924089d7981 */ /* 0x004e64000c1e1100 */
[----:B-1----:R-:W-:-:S05]  /*4fd0*/  PRMT R3, R157, 0x8880, RZ ;  /* 0x000088809d037816 */ /* 0x002fca00000000ff */
[----:B------:R-:W-:-:S07]  /*4fe0*/  IMAD R12, R3, R156, RZ ;  /* 0x0000009c030c7224 */ /* 0x000fce00078e02ff */
.L_x_207:
[----:B------:R-:W-:Y:S05]  /*4ff0*/  BSYNC B1 ;  /* 0x0000000000017941 */ /* 0x000fea0003800000 */
.L_x_206:
        /* <DEDUP_REMOVED lines=11> */
.L_x_209:
[----:B------:R-:W-:Y:S05]  /*50b0*/  BSYNC B1 ;  /* 0x0000000000017941 */ /* 0x000fea0003800000 */
.L_x_208:
[----:B-1----:R-:W-:Y:S01]  /*50c0*/  @!P4 IMAD R3, R110, R155, R12 ;  /* 0x0000009b6e03c224 */ /* 0x002fe200078e020c */
[----:B------:R-:W-:Y:S04]  /*50d0*/  BSSY B1, `(.L_x_210) ;  /* 0x0000006000017945 */ /* 0x000fe80003800000 */
[----:B------:R1:W-:Y:S01]  /*50e0*/  @!P4 STG.E.U8 desc[UR36][R6.64+0xa8], R3 ;  /* 0x0000a8030600c986 */ /* 0x0003e2000c101124 */
[----:B------:R-:W-:Y:S05]  /*50f0*/  @P3 BRA `(.L_x_211) ;  /* 0x00000000000c3947 */ /* 0x000fea0003800000 */
[----:B--2---:R-:W1:Y:S02]  /*5100*/  LDG.E.U8 R157, desc[UR36][R10.64+0xa9] ;  /* 0x0000a9240a9d7981 */ /* 0x004e64000c1e1100 */
[----:B-1----:R-:W-:-:S05]  /*5110*/  PRMT R3, R157, 0x8880, RZ ;  /* 0x000088809d037816 */ /* 0x002fca00000000ff */
[----:B------:R-:W-:-:S07]  /*5120*/  IMAD R12, R3, R156, RZ ;  /* 0x0000009c030c7224 */ /* 0x000fce00078e02ff */
.L_x_211:
[----:B------:R-:W-:Y:S05]  /*5130*/  BSYNC B1 ;  /* 0x0000000000017941 */ /* 0x000fea0003800000 */
.L_x_210:
[----:B------:R-:W-:Y:S01]  /*5140*/  @!P3 IMAD R111, R111, R155, R12 ;  /* 0x0000009b6f6fb224 */ /* 0x000fe200078e020c */
[----:B------:R-:W-:Y:S04]  /*5150*/  BSSY B1, `(.L_x_212) ;  /* 0x0000006000017945 */ /* 0x000fe80003800000 */
[----:B------:R0:W-:Y:S01]  /*5160*/  @!P3 STG.E.U8 desc[UR36][R6.64+0xa9], R111 ;  /* 0x0000a96f0600b986 */ /* 0x0001e2000c101124 */
[----:B------:R-:W-:Y:S05]  /*5170*/  @P5 BRA `(.L_x_213) ;  /* 0x00000000000c5947 */ /* 0x000fea0003800000 */
[----:B--2---:R-:W1:Y:S02]  /*5180*/  LDG.E.U8 R157, desc[UR36][R8.64+0xb0] ;  /* 0x0000b024089d7981 */ /* 0x004e64000c1e1100 */
[----:B-1----:R-:W-:-:S05]  /*5190*/  PRMT R3, R157, 0x8880, RZ ;  /* 0x000088809d037816 */ /* 0x002fca00000000ff */
[----:B------:R-:W-:-:S07]  /*51a0*/  IMAD R12, R3, R156, RZ ;  /* 0x0000009c030c7224 */ /* 0x000fce00078e02ff */
.L_x_213:
[----:B------:R-:W-:Y:S05]  /*51b0*/  BSYNC B1 ;  /* 0x0000000000017941 */ /* 0x000fea0003800000 */
.L_x_212:
[----:B-1----:R-:W-:Y:S01]  /*51c0*/  @!P5 IMAD R3, R112, R155, R12 ;  /* 0x0000009b7003d224 */ /* 0x002fe200078e020c */
[----:B------:R-:W-:Y:S04]  /*51d0*/  BSSY B1, `(.L_x_214) ;  /* 0x0000006000017945 */ /* 0x000fe80003800000 */
[----:B------:R1:W-:Y:S01]  /*51e0*/  @!P5 STG.E.U8 desc[UR36][R4.64+0xb0], R3 ;  /* 0x0000b0030400d986 */ /* 0x0003e2000c101124 */
[----:B------:R-:W-:Y:S05]  /*51f0*/  @P2 BRA `(.L_x_215) ;  /* 0x00000000000c2947 */ /* 0x000fea0003800000 */
[----:B--2---:R-:W1:Y:S02]  /*5200*/  LDG.E.U8 R157, desc[UR36][R8.64+0xb1] ;  /* 0x0000b124089d7981 */ /* 0x004e64000c1e1100 */
[----:B-1----:R-:W-:-:S05]  /*5210*/  PRMT R3, R157, 0x8880, RZ ;  /* 0x000088809d037816 */ /* 0x002fca00000000ff */
[----:B------:R-:W-:-:S07]  /*5220*/  IMAD R12, R3, R156, RZ ;  /* 0x0000009c030c7224 */ /* 0x000fce00078e02ff */
.L_x_215:
[----:B------:R-:W-:Y:S05]  /*5230*/  BSYNC B1 ;  /* 0x0000000000017941 */ /* 0x000fea0003800000 */
.L_x_214:
        /* <DEDUP_REMOVED lines=11> */
.L_x_217:
[----:B------:R-:W-:Y:S05]  /*52f0*/  BSYNC B1 ;  /* 0x0000000000017941 */ /* 0x000fea0003800000 */
.L_x_216:
[----:B-1----:R-:W-:Y:S01]  /*5300*/  @!P4 IMAD R3, R114, R155, R12 ;  /* 0x0000009b7203c224 */ /* 0x002fe200078e020c */
[----:B------:R-:W-:Y:S04]  /*5310*/  BSSY B1, `(.L_x_218) ;  /* 0x0000006000017945 */ /* 0x000fe80003800000 */
[----:B------:R1:W-:Y:S01]  /*5320*/  @!P4 STG.E.U8 desc[UR36][R6.64+0xb0], R3 ;  /* 0x0000b0030600c986 */ /* 0x0003e2000c101124 */
[----:B------:R-:W-:Y:S05]  /*5330*/  @P3 BRA `(.L_x_219) ;  /* 0x00000000000c3947 */ /* 0x000fea0003800000 */
[----:B--2---:R-:W1:Y:S02]  /*5340*/  LDG.E.U8 R157, desc[UR36][R10.64+0xb1] ;  /* 0x0000b1240a9d7981 */ /* 0x004e64000c1e1100 */
[----:B-1----:R-:W-:-:S05]  /*5350*/  PRMT R3, R157, 0x8880, RZ ;  /* 0x000088809d037816 */ /* 0x002fca00000000ff */
[----:B------:R-:W-:-:S07]  /*5360*/  IMAD R12, R3, R156, RZ ;  /* 0x0000009c030c7224 */ /* 0x000fce00078e02ff */
.L_x_219:
[----:B------:R-:W-:Y:S05]  /*5370*/  BSYNC B1 ;  /* 0x0000000000017941 */ /* 0x000fea0003800000 */
.L_x_218:
[----:B------:R-:W-:Y:S01]  /*5380*/  @!P3 IMAD R115, R115, R155, R12 ;  /* 0x0000009b7373b224 */ /* 0x000fe200078e020c */
[----:B------:R-:W-:Y:S04]  /*5390*/  BSSY B1, `(.L_x_220) ;  /* 0x0000006000017945 */ /* 0x000fe80003800000 */
[----:B------:R0:W-:Y:S01]  /*53a0*/  @!P3 STG.E.U8 desc[UR36][R6.64+0xb1], R115 ;  /* 0x0000b1730600b986 */ /* 0x0001e2000c101124 */
[----:B------:R-:W-:Y:S05]  /*53b0*/  @P5 BRA `(.L_x_221) ;  /* 0x00000000000c5947 */ /* 0x000fea0003800000 */
[----:B--2---:R-:W1:Y:S02]  /*53c0*/  LDG.E.U8 R157, desc[UR36][R8.64+0xb8] ;  /* 0x0000b824089d7981 */ /* 0x004e64000c1e1100 */
[----:B-1----:R-:W-:-:S05]  /*53d0*/  PRMT R3, R157, 0x8880, RZ ;  /* 0x000088809d037816 */ /* 0x002fca00000000ff */
[----:B------:R-:W-:-:S07]  /*53e0*/  IMAD R12, R3, R156, RZ ;  /* 0x0000009c030c7224 */ /* 0x000fce00078e02ff */
.L_x_221:
[----:B------:R-:W-:Y:S05]  /*53f0*/  BSYNC B1 ;  /* 0x0000000000017941 */ /* 0x000fea0003800000 */
.L_x_220:
[----:B-1----:R-:W-:Y:S01]  /*5400*/  @!P5 IMAD R3, R116, R155, R12 ;  /* 0x0000009b7403d224 */ /* 0x002fe200078e020c */
[----:B------:R-:W-:Y:S04]  /*5410*/  BSSY B1, `(.L_x_222) ;  /* 0x0000006000017945 */ /* 0x000fe80003800000 */
[----:B------:R1:W-:Y:S01]  /*5420*/  @!P5 STG.E.U8 desc[UR36][R4.64+0xb8], R3 ;  /* 0x0000b8030400d986 */ /* 0x0003e2000c101124 */
[----:B------:R-:W-:Y:S05]  /*5430*/  @P2 BRA `(.L_x_223) ;  /* 0x00000000000c2947 */ /* 0x000fea0003800000 */
[----:B--2---:R-:W1:Y:S02]  /*5440*/  LDG.E.U8 R157, desc[UR36][R8.64+0xb9] ;  /* 0x0000b924089d7981 */ /* 0x004e64000c1e1100 */
[----:B-1----:R-:W-:-:S05]  /*5450*/  PRMT R3, R157, 0x8880, RZ ;  /* 0x000088809d037816 */ /* 0x002fca00000000ff */
[----:B------:R-:W-:-:S07]  /*5460*/  IMAD R12, R3, R156, RZ ;  /* 0x0000009c030c7224 */ /* 0x000fce00078e02ff */
.L_x_223:
[----:B------:R-:W-:Y:S05]  /*5470*/  BSYNC B1 ;  /* 0x0000000000017941 */ /* 0x000fea0003800000 */
.L_x_222:
        /* <DEDUP_REMOVED lines=11> */
.L_x_225:
[----:B------:R-:W-:Y:S05]  /*5530*/  BSYNC B1 ;  /* 0x0000000000017941 */ /* 0x000fea0003800000 */
.L_x_224:
[----:B-1----:R-:W-:Y:S01]  /*5540*/  @!P4 IMAD R3, R118, R155, R12 ;  /* 0x0000009b7603c224 */ /* 0x002fe200078e020c */
[----:B------:R-:W-:Y:S04]  /*5550*/  BSSY B1, `(.L_x_226) ;  /* 0x0000006000017945 */ /* 0x000fe80003800000 */
[----:B------:R1:W-:Y:S01]  /*5560*/  @!P4 STG.E.U8 desc[UR36][R6.64+0xb8], R3 ;  /* 0x0000b8030600c986 */ /* 0x0003e2000c101124 */
[----:B------:R-:W-:Y:S05]  /*5570*/  @P3 BRA `(.L_x_227) ;  /* 0x00000000000c3947 */ /* 0x000fea0003800000 */
[----:B--2---:R-:W1:Y:S02]  /*5580*/  LDG.E.U8 R157, desc[UR36][R10.64+0xb9] ;  /* 0x0000b9240a9d7981 */ /* 0x004e64000c1e1100 */
[----:B-1----:R-:W-:-:S05]  /*5590*/  PRMT R3, R157, 0x8880, RZ ;  /* 0x000088809d037816 */ /* 0x002fca00000000ff */
[----:B------:R-:W-:-:S07]  /*55a0*/  IMAD R12, R3, R156, RZ ;  /* 0x0000009c030c7224 */ /* 0x000fce00078e02ff */
.L_x_227:
[----:B------:R-:W-:Y:S05]  /*55b0*/  BSYNC B1 ;  /* 0x0000000000017941 */ /* 0x000fea0003800000 */
.L_x_226:
[----:B------:R-:W-:Y:S01]  /*55c0*/  @!P3 IMAD R119, R119, R155, R12 ;  /* 0x0000009b7777b224 */ /* 0x000fe200078e020c */
[----:B------:R-:W-:Y:S04]  /*55d0*/  BSSY B1, `(.L_x_228) ;  /* 0x0000006000017945 */ /* 0x000fe80003800000 */
[----:B------:R0:W-:Y:S01]  /*55e0*/  @!P3 STG.E.U8 desc[UR36][R6.64+0xb9], R119 ;  /* 0x0000b9770600b986 */ /* 0x0001e2000c101124 */
[----:B------:R-:W-:Y:S05]  /*55f0*/  @P5 BRA `(.L_x_229) ;  /* 0x00000000000c5947 */ /* 0x000fea0003800000 */
[----:B--2---:R-:W1:Y:S02]  /*5600*/  LDG.E.U8 R157, desc[UR36][R8.64+0xc0] ;  /* 0x0000c024089d7981 */ /* 0x004e64000c1e1100 */
[----:B-1----:R-:W-:-:S05]  /*5610*/  PRMT R3, R157, 0x8880, RZ ;  /* 0x000088809d037816 */ /* 0x002fca00000000ff */
[----:B------:R-:W-:-:S07]  /*5620*/  IMAD R12, R3, R156, RZ ;  /* 0x0000009c030c7224 */ /* 0x000fce00078e02ff */
.L_x_229:
[----:B------:R-:W-:Y:S05]  /*5630*/  BSYNC B1 ;  /* 0x0000000000017941 */ /* 0x000fea0003800000 */
.L_x_228:
[----:B-1----:R-:W-:Y:S01]  /*5640*/  @!P5 IMAD R3, R120, R155, R12 ;  /* 0x0000009b7803d224 */ /* 0x002fe200078e020c */
[----:B------:R-:W-:Y:S04]  /*5650*/  BSSY B1, `(.L_x_230) ;  /* 0x0000006000017945 */ /* 0x000fe80003800000 */
[----:B------:R1:W-:Y:S01]  /*5660*/  @!P5 STG.E.U8 desc[UR36][R4.64+0xc0], R3 ;  /* 0x0000c0030400d986 */ /* 0x0003e2000c101124 */
[----:B------:R-:W-:Y:S05]  /*5670*/  @P2 BRA `(.L_x_231) ;  /* 0x00000000000c2947 */ /* 0x000fea0003800000 */
[----:B--2---:R-:W1:Y:S02]  /*5680*/  LDG.E.U8 R157, desc[UR36][R8.64+0xc1] ;  /* 0x0000c124089d7981 */ /* 0x004e64000c1e1100 */
[----:B-1----:R-:W-:-:S05]  /*5690*/  PRMT R3, R157, 0x8880, RZ ;  /* 0x000088809d037816 */ /* 0x002fca00000000ff */
[----:B------:R-:W-:-:S07]  /*56a0*/  IMAD R12, R3, R156, RZ ;  /* 0x0000009c030c7224 */ /* 0x000fce00078e02ff */
.L_x_231:
[----:B------:R-:W-:Y:S05]  /*56b0*/  BSYNC B1 ;  /* 0x0000000000017941 */ /* 0x000fea0003800000 */
.L_x_230:
        /* <DEDUP_REMOVED lines=11> */
.L_x_233:
[----:B------:R-:W-:Y:S05]  /*5770*/  BSYNC B1 ;  /* 0x0000000000017941 */ /* 0x000fea0003800000 */
.L_x_232:
[----:B-1----:R-:W-:Y:S01]  /*5780*/  @!P4 IMAD R3, R122, R155, R12 ;  /* 0x0000009b7a03c224 */ /* 0x002fe200078e020c */
[----:B------:R-:W-:Y:S04]  /*5790*/  BSSY B1, `(.L_x_234) ;  /* 0x0000006000017945 */ /* 0x000fe80003800000 */
[----:B------:R1:W-:Y:S01]  /*57a0*/  @!P4 STG.E.U8 desc[UR36][R6.64+0xc0], R3 ;  /* 0x0000c0030600c986 */ /* 0x0003e2000c101124 */
[----:B------:R-:W-:Y:S05]  /*57b0*/  @P3 BRA `(.L_x_235) ;  /* 0x00000000000c3947 */ /* 0x000fea0003800000 */
[----:B--2---:R-:W1:Y:S02]  /*57c0*/  LDG.E.U8 R157, desc[UR36][R10.64+0xc1] ;  /* 0x0000c1240a9d7981 */ /* 0x004e64000c1e1100 */
[----:B-1----:R-:W-:-:S05]  /*57d0*/  PRMT R3, R157, 0x8880, RZ ;  /* 0x000088809d037816 */ /* 0x002fca00000000ff */
[----:B------:R-:W-:-:S07]  /*57e0*/  IMAD R12, R3, R156, RZ ;  /* 0x0000009c030c7224 */ /* 0x000fce00078e02ff */
.L_x_235:
[----:B------:R-:W-:Y:S05]  /*57f0*/  BSYNC B1 ;  /* 0x0000000000017941 */ /* 0x000fea0003800000 */
.L_x_234:
[----:B------:R-:W-:Y:S01]  /*5800*/  @!P3 IMAD R123, R123, R155, R12 ;  /* 0x0000009b7b7bb224 */ /* 0x000fe200078e020c */
[----:B------:R-:W-:Y:S04]  /*5810*/  BSSY B1, `(.L_x_236) ;  /* 0x0000006000017945 */ /* 0x000fe80003800000 */
[----:B------:R0:W-:Y:S01]  /*5820*/  @!P3 STG.E.U8 desc[UR36][R6.64+0xc1], R123 ;  /* 0x0000c17b0600b986 */ /* 0x0001e2000c101124 */
[----:B------:R-:W-:Y:S05]  /*5830*/  @P5 BRA `(.L_x_237) ;  /* 0x00000000000c5947 */ /* 0x000fea0003800000 */
[----:B--2---:R-:W1:Y:S02]  /*5840*/  LDG.E.U8 R157, desc[UR36][R8.64+0xc8] ;  /* 0x0000c824089d7981 */ /* 0x004e64000c1e1100 */
[----:B-1----:R-:W-:-:S05]  /*5850*/  PRMT R3, R157, 0x8880, RZ ;  /* 0x000088809d037816 */ /* 0x002fca00000000ff */
[----:B------:R-:W-:-:S07]  /*5860*/  IMAD R12, R3, R156, RZ ;  /* 0x0000009c030c7224 */ /* 0x000fce00078e02ff */
.L_x_237:
[----:B------:R-:W-:Y:S05]  /*5870*/  BSYNC B1 ;  /* 0x0000000000017941 */ /* 0x000fea0003800000 */
.L_x_236:
[----:B-1----:R-:W-:Y:S01]  /*5880*/  @!P5 IMAD R3, R124, R155, R12 ;  /* 0x0000009b7c03d224 */ /* 0x002fe200078e020c */
[----:B------:R-:W-:Y:S04]  /*5890*/  BSSY B1, `(.L_x_238) ;  /* 0x0000006000017945 */ /* 0x000fe80003800000 */
[----:B------:R1:W-:Y:S01]  /*58a0*/  @!P5 STG.E.U8 desc[UR36][R4.64+0xc8], R3 ;  /* 0x0000c8030400d986 */ /* 0x0003e2000c101124 */
[----:B------:R-:W-:Y:S05]  /*58b0*/  @P2 BRA `(.L_x_239) ;  /* 0x00000000000c2947 */ /* 0x000fea0003800000 */
[----:B--2---:R-:W1:Y:S02]  /*58c0*/  LDG.E.U8 R157, desc[UR36][R8.64+0xc9] ;  /* 0x0000c924089d7981 */ /* 0x004e64000c1e1100 */
[----:B-1----:R-:W-:-:S05]  /*58d0*/  PRMT R3, R157, 0x8880, RZ ;  /* 0x000088809d037816 */ /* 0x002fca00000000ff */
[----:B------:R-:W-:-:S07]  /*58e0*/  IMAD R12, R3, R156, RZ ;  /* 0x0000009c030c7224 */ /* 0x000fce00078e02ff */
.L_x_239:
[----:B------:R-:W-:Y:S05]  /*58f0*/  BSYNC B1 ;  /* 0x0000000000017941 */ /* 0x000fea0003800000 */
.L_x_238:
        /* <DEDUP_REMOVED lines=11> */
.L_x_241:
[----:B------:R-:W-:Y:S05]  /*59b0*/  BSYNC B1 ;  /* 0x0000000000017941 */ /* 0x000fea0003800000 */
.L_x_240:
[----:B-1----:R-:W-:Y:S01]  /*59c0*/  @!P4 IMAD R3, R126, R155, R12 ;  /* 0x0000009b7e03c224 */ /* 0x002fe200078e020c */
[----:B------:R-:W-:Y:S04]  /*59d0*/  BSSY B1, `(.L_x_242) ;  /* 0x0000006000017945 */ /* 0x000fe80003800000 */
[----:B------:R1:W-:Y:S01]  /*59e0*/  @!P4 STG.E.U8 desc[UR36][R6.64+0xc8], R3 ;  /* 0x0000c8030600c986 */ /* 0x0003e2000c101124 */
[----:B------:R-:W-:Y:S05]  /*59f0*/  @P3 BRA `(.L_x_243) ;  /* 0x00000000000c3947 */ /* 0x000fea0003800000 */
[----:B--2---:R-:W1:Y:S02]  /*5a00*/  LDG.E.U8 R157, desc[UR36][R10.64+0xc9] ;  /* 0x0000c9240a9d7981 */ /* 0x004e64000c1e1100 */
[----:B-1----:R-:W-:-:S05]  /*5a10*/  PRMT R3, R157, 0x8880, RZ ;  /* 0x000088809d037816 */ /* 0x002fca00000000ff */
[----:B------:R-:W-:-:S07]  /*5a20*/  IMAD R12, R3, R156, RZ ;  /* 0x0000009c030c7224 */ /* 0x000fce00078e02ff */
.L_x_243:
[----:B------:R-:W-:Y:S05]  /*5a30*/  BSYNC B1 ;  /* 0x0000000000017941 */ /* 0x000fea0003800000 */
.L_x_242:
[----:B------:R-:W-:Y:S01]  /*5a40*/  @!P3 IMAD R127, R127, R155, R12 ;  /* 0x0000009b7f7fb224 */ /* 0x000fe200078e020c */
[----:B------:R-:W-:Y:S04]  /*5a50*/  BSSY B1, `(.L_x_244) ;  /* 0x0000006000017945 */ /* 0x000fe80003800000 */
[----:B------:R0:W-:Y:S01]  /*5a60*/  @!P3 STG.E.U8 desc[UR36][R6.64+0xc9], R127 ;  /* 0x0000c97f0600b986 */ /* 0x0001e2000c101124 */
[----:B------:R-:W-:Y:S05]  /*5a70*/  @P5 BRA `(.L_x_245) ;  /* 0x00000000000c5947 */ /* 0x000fea0003800000 */
[----:B--2---:R-:W1:Y:S02]  /*5a80*/  LDG.E.U8 R157, desc[UR36][R8.64+0xd0] ;  /* 0x0000d024089d7981 */ /* 0x004e64000c1e1100 */
[----:B-1----:R-:W-:-:S05]  /*5a90*/  PRMT R3, R157, 0x8880, RZ ;  /* 0x000088809d037816 */ /* 0x002fca00000000ff */
[----:B------:R-:W-:-:S07]  /*5aa0*/  IMAD R12, R3, R156, RZ ;  /* 0x0000009c030c7224 */ /* 0x000fce00078e02ff */
.L_x_245:
[----:B------:R-:W-:Y:S05]  /*5ab0*/  BSYNC B1 ;  /* 0x0000000000017941 */ /* 0x000fea0003800000 */
.L_x_244:
[----:B-1----:R-:W-:Y:S01]  /*5ac0*/  @!P5 IMAD R3, R128, R155, R12 ;  /* 0x0000009b8003d224 */ /* 0x002fe200078e020c */
[----:B------:R-:W-:Y:S04]  /*5ad0*/  BSSY B1, `(.L_x_246) ;  /* 0x0000006000017945 */ /* 0x000fe80003800000 */
[----:B------:R1:W-:Y:S01]  /*5ae0*/  @!P5 STG.E.U8 desc[UR36][R4.64+0xd0], R3 ;  /* 0x0000d0030400d986 */ /* 0x0003e2000c101124 */
[----:B------:R-:W-:Y:S05]  /*5af0*/  @P2 BRA `(.L_x_247) ;  /* 0x00000000000c2947 */ /* 0x000fea0003800000 */
[----:B--2---:R-:W1:Y:S02]  /*5b00*/  LDG.E.U8 R157, desc[UR36][R8.64+0xd1] ;  /* 0x0000d124089d7981 */ /* 0x004e64000c1e1100 */
[----:B-1----:R-:W-:-:S05]  /*5b10*/  PRMT R3, R157, 0x8880, RZ ;  /* 0x000088809d037816 */ /* 0x002fca00000000ff */
[----:B------:R-:W-:-:S07]  /*5b20*/  IMAD R12, R3, R156, RZ ;  /* 0x0000009c030c7224 */ /* 0x000fce00078e02ff */
.L_x_247:
[----:B------:R-:W-:Y:S05]  /*5b30*/  BSYNC B1 ;  /* 0x0000000000017941 */ /* 0x000fea0003800000 */
.L_x_246:
        /* <DEDUP_REMOVED lines=11> */
.L_x_249:
[----:B------:R-:W-:Y:S05]  /*5bf0*/  BSYNC B1 ;  /* 0x0000000000017941 */ /* 0x000fea0003800000 */
.L_x_248:
[----:B-1----:R-:W-:Y:S01]  /*5c00*/  @!P4 IMAD R3, R130, R155, R12 ;  /* 0x0000009b8203c224 */ /* 0x002fe200078e020c */
[----:B------:R-:W-:Y:S04]  /*5c10*/  BSSY B1, `(.L_x_250) ;  /* 0x0000006000017945 */ /* 0x000fe80003800000 */
[----:B------:R1:W-:Y:S01]  /*5c20*/  @!P4 STG.E.U8 desc[UR36][R6.64+0xd0], R3 ;  /* 0x0000d0030600c986 */ /* 0x0003e2000c101124 */
[----:B------:R-:W-:Y:S05]  /*5c30*/  @P3 BRA `(.L_x_251) ;  /* 0x00000000000c3947 */ /* 0x000fea0003800000 */
[----:B--2---:R-:W1:Y:S02]  /*5c40*/  LDG.E.U8 R157, desc[UR36][R10.64+0xd1] ;  /* 0x0000d1240a9d7981 */ /* 0x004e64000c1e1100 */
[----:B-1----:R-:W-:-:S05]  /*5c50*/  PRMT R3, R157, 0x8880, RZ ;  /* 0x000088809d037816 */ /* 0x002fca00000000ff */
[----:B------:R-:W-:-:S07]  /*5c60*/  IMAD R12, R3, R156, RZ ;  /* 0x0000009c030c7224 */ /* 0x000fce00078e02ff */
.L_x_251:
[----:B------:R-:W-:Y:S05]  /*5c70*/  BSYNC B1 ;  /* 0x0000000000017941 */ /* 0x000fea0003800000 */
.L_x_250:
[----:B------:R-:W-:Y:S01]  /*5c80*/  @!P3 IMAD R131, R131, R155, R12 ;  /* 0x0000009b8383b224 */ /* 0x000fe200078e020c */
[----:B------:R-:W-:Y:S04]  /*5c90*/  BSSY B1, `(.L_x_252) ;  /* 0x0000006000017945 */ /* 0x000fe80003800000 */
[----:B------:R0:W-:Y:S01]  /*5ca0*/  @!P3 STG.E.U8 desc[UR36][R6.64+0xd1], R131 ;  /* 0x0000d1830600b986 */ /* 0x0001e2000c101124 */
[----:B------:R-:W-:Y:S05]  /*5cb0*/  @P5 BRA `(.L_x_253) ;  /* 0x00000000000c5947 */ /* 0x000fea0003800000 */
[----:B--2---:R-:W1:Y:S02]  /*5cc0*/  LDG.E.U8 R157, desc[UR36][R8.64+0xd8] ;  /* 0x0000d824089d7981 */ /* 0x004e64000c1e1100 */
[----:B-1----:R-:W-:-:S05]  /*5cd0*/  PRMT R3, R157, 0x8880, RZ ;  /* 0x000088809d037816 */ /* 0x002fca00000000ff */
[----:B------:R-:W-:-:S07]  /*5ce0*/  IMAD R12, R3, R156, RZ ;  /* 0x0000009c030c7224 */ /* 0x000fce00078e02ff */
.L_x_253:
[----:B------:R-:W-:Y:S05]  /*5cf0*/  BSYNC B1 ;  /* 0x0000000000017941 */ /* 0x000fea0003800000 */
.L_x_252:
[----:B-1----:R-:W-:Y:S01]  /*5d00*/  @!P5 IMAD R3, R132, R155, R12 ;  /* 0x0000009b8403d224 */ /* 0x002fe200078e020c */
[----:B------:R-:W-:Y:S04]  /*5d10*/  BSSY B1, `(.L_x_254) ;  /* 0x0000006000017945 */ /* 0x000fe80003800000 */
[----:B------:R1:W-:Y:S01]  /*5d20*/  @!P5 STG.E.U8 desc[UR36][R4.64+0xd8], R3 ;  /* 0x0000d8030400d986 */ /* 0x0003e2000c101124 */
[----:B------:R-:W-:Y:S05]  /*5d30*/  @P2 BRA `(.L_x_255) ;  /* 0x00000000000c2947 */ /* 0x000fea0003800000 */
[----:B--2---:R-:W1:Y:S02]  /*5d40*/  LDG.E.U8 R157, desc[UR36][R8.64+0xd9] ;  /* 0x0000d924089d7981 */ /* 0x004e64000c1e1100 */
[----:B-1----:R-:W-:-:S05]  /*5d50*/  PRMT R3, R157, 0x8880, RZ ;  /* 0x000088809d037816 */ /* 0x002fca00000000ff */
[----:B------:R-:W-:-:S07]  /*5d60*/  IMAD R12, R3, R156, RZ ;  /* 0x0000009c030c7224 */ /* 0x000fce00078e02ff */
.L_x_255:
[----:B------:R-:W-:Y:S05]  /*5d70*/  BSYNC B1 ;  /* 0x0000000000017941 */ /* 0x000fea0003800000 */
.L_x_254:
        /* <DEDUP_REMOVED lines=11> */
.L_x_257:
[----:B------:R-:W-:Y:S05]  /*5e30*/  BSYNC B1 ;  /* 0x0000000000017941 */ /* 0x000fea0003800000 */
.L_x_256:
[----:B-1----:R-:W-:Y:S01]  /*5e40*/  @!P4 IMAD R3, R134, R155, R12 ;  /* 0x0000009b8603c224 */ /* 0x002fe200078e020c */
[----:B------:R-:W-:Y:S04]  /*5e50*/  BSSY B1, `(.L_x_258) ;  /* 0x0000006000017945 */ /* 0x000fe80003800000 */
[----:B------:R1:W-:Y:S01]  /*5e60*/  @!P4 STG.E.U8 desc[UR36][R6.64+0xd8], R3 ;  /* 0x0000d8030600c986 */ /* 0x0003e2000c101124 */
[----:B------:R-:W-:Y:S05]  /*5e70*/  @P3 BRA `(.L_x_259) ;  /* 0x00000000000c3947 */ /* 0x000fea0003800000 */
[----:B--2---:R-:W1:Y:S02]  /*5e80*/  LDG.E.U8 R157, desc[UR36][R10.64+0xd9] ;  /* 0x0000d9240a9d7981 */ /* 0x004e64000c1e1100 */
[----:B-1----:R-:W-:-:S05]  /*5e90*/  PRMT R3, R157, 0x8880, RZ ;  /* 0x000088809d037816 */ /* 0x002fca00000000ff */
[----:B------:R-:W-:-:S07]  /*5ea0*/  IMAD R12, R3, R156, RZ ;  /* 0x0000009c030c7224 */ /* 0x000fce00078e02ff */
.L_x_259:
[----:B------:R-:W-:Y:S05]  /*5eb0*/  BSYNC B1 ;  /* 0x0000000000017941 */ /* 0x000fea0003800000 */
.L_x_258:
[----:B------:R-:W-:Y:S01]  /*5ec0*/  @!P3 IMAD R135, R135, R155, R12 ;  /* 0x0000009b8787b224 */ /* 0x000fe200078e020c */
[----:B------:R-:W-:Y:S04]  /*5ed0*/  BSSY B1, `(.L_x_260) ;  /* 0x0000006000017945 */ /* 0x000fe80003800000 */
[----:B------:R0:W-:Y:S01]  /*5ee0*/  @!P3 STG.E.U8 desc[UR36][R6.64+0xd9], R135 ;  /* 0x0000d9870600b986 */ /* 0x0001e2000c101124 */
[----:B------:R-:W-:Y:S05]  /*5ef0*/  @P5 BRA `(.L_x_261) ;  /* 0x00000000000c5947 */ /* 0x000fea0003800000 */
[----:B--2---:R-:W1:Y:S02]  /*5f00*/  LDG.E.U8 R157, desc[UR36][R8.64+0xe0] ;  /* 0x0000e024089d7981 */ /* 0x004e64000c1e1100 */
[----:B-1----:R-:W-:-:S05]  /*5f10*/  PRMT R3, R157, 0x8880, RZ ;  /* 0x000088809d037816 */ /* 0x002fca00000000ff */
[----:B------:R-:W-:-:S07]  /*5f20*/  IMAD R12, R3, R156, RZ ;  /* 0x0000009c030c7224 */ /* 0x000fce00078e02ff */
.L_x_261:
[----:B------:R-:W-:Y:S05]  /*5f30*/  BSYNC B1 ;  /* 0x0000000000017941 */ /* 0x000fea0003800000 */
.L_x_260:
[----:B-1----:R-:W-:Y:S01]  /*5f40*/  @!P5 IMAD R3, R136, R155, R12 ;  /* 0x0000009b8803d224 */ /* 0x002fe200078e020c */
[----:B------:R-:W-:Y:S04]  /*5f50*/  BSSY B1, `(.L_x_262) ;  /* 0x0000006000017945 */ /* 0x000fe80003800000 */
[----:B------:R1:W-:Y:S01]  /*5f60*/  @!P5 STG.E.U8 desc[UR36][R4.64+0xe0], R3 ;  /* 0x0000e0030400d986 */ /* 0x0003e2000c101124 */
[----:B------:R-:W-:Y:S05]  /*5f70*/  @P2 BRA `(.L_x_263) ;  /* 0x00000000000c2947 */ /* 0x000fea0003800000 */
[----:B--2---:R-:W1:Y:S02]  /*5f80*/  LDG.E.U8 R157, desc[UR36][R8.64+0xe1] ;  /* 0x0000e124089d7981 */ /* 0x004e64000c1e1100 */
[----:B-1----:R-:W-:-:S05]  /*5f90*/  PRMT R3, R157, 0x8880, RZ ;  /* 0x000088809d037816 */ /* 0x002fca00000000ff */
[----:B------:R-:W-:-:S07]  /*5fa0*/  IMAD R12, R3, R156, RZ ;  /* 0x0000009c030c7224 */ /* 0x000fce00078e02ff */
.L_x_263:
[----:B------:R-:W-:Y:S05]  /*5fb0*/  BSYNC B1 ;  /* 0x0000000000017941 */ /* 0x000fea0003800000 */
.L_x_262:
        /* <DEDUP_REMOVED lines=11> */
.L_x_265:
[----:B------:R-:W-:Y:S05]  /*6070*/  BSYNC B1 ;  /* 0x0000000000017941 */ /* 0x000fea0003800000 */
.L_x_264:
[----:B-1----:R-:W-:Y:S01]  /*6080*/  @!P4 IMAD R3, R138, R155, R12 ;  /* 0x0000009b8a03c224 */ /* 0x002fe200078e020c */
[----:B------:R-:W-:Y:S04]  /*6090*/  BSSY B1, `(.L_x_266) ;  /* 0x0000006000017945 */ /* 0x000fe80003800000 */
[----:B------:R1:W-:Y:S01]  /*60a0*/  @!P4 STG.E.U8 desc[UR36][R6.64+0xe0], R3 ;  /* 0x0000e0030600c986 */ /* 0x0003e2000c101124 */
[----:B------:R-:W-:Y:S05]  /*60b0*/  @P3 BRA `(.L_x_267) ;  /* 0x00000000000c3947 */ /* 0x000fea0003800000 */
[----:B--2---:R-:W1:Y:S02]  /*60c0*/  LDG.E.U8 R157, desc[UR36][R10.64+0xe1] ;  /* 0x0000e1240a9d7981 */ /* 0x004e64000c1e1100 */
[----:B-1----:R-:W-:-:S05]  /*60d0*/  PRMT R3, R157, 0x8880, RZ ;  /* 0x000088809d037816 */ /* 0x002fca00000000ff */
[----:B------:R-:W-:-:S07]  /*60e0*/  IMAD R12, R3, R156, RZ ;  /* 0x0000009c030c7224 */ /* 0x000fce00078e02ff */
.L_x_267:
[----:B------:R-:W-:Y:S05]  /*60f0*/  BSYNC B1 ;  /* 0x0000000000017941 */ /* 0x000fea0003800000 */
.L_x_266:
[----:B------:R-:W-:Y:S01]  /*6100*/  @!P3 IMAD R139, R139, R155, R12 ;  /* 0x0000009b8b8bb224 */ /* 0x000fe200078e020c */
[----:B------:R-:W-:Y:S04]  /*6110*/  BSSY B1, `(.L_x_268) ;  /* 0x0000006000017945 */ /* 0x000fe80003800000 */
[----:B------:R0:W-:Y:S01]  /*6120*/  @!P3 STG.E.U8 desc[UR36][R6.64+0xe1], R139 ;  /* 0x0000e18b0600b986 */ /* 0x0001e2000c101124 */
[----:B------:R-:W-:Y:S05]  /*6130*/  @P5 BRA `(.L_x_269) ;  /* 0x00000000000c5947 */ /* 0x000fea0003800000 */
[----:B--2---:R-:W1:Y:S02]  /*6140*/  LDG.E.U8 R157, desc[UR36][R8.64+0xe8] ;  /* 0x0000e824089d7981 */ /* 0x004e64000c1e1100 */
[----:B-1----:R-:W-:-:S05]  /*6150*/  PRMT R3, R157, 0x8880, RZ ;  /* 0x000088809d037816 */ /* 0x002fca00000000ff */
[----:B------:R-:W-:-:S07]  /*6160*/  IMAD R12, R3, R156, RZ ;  /* 0x0000009c030c7224 */ /* 0x000fce00078e02ff */
.L_x_269:
[----:B------:R-:W-:Y:S05]  /*6170*/  BSYNC B1 ;  /* 0x0000000000017941 */ /* 0x000fea0003800000 */
.L_x_268:
[----:B-1----:R-:W-:Y:S01]  /*6180*/  @!P5 IMAD R3, R140, R155, R12 ;  /* 0x0000009b8c03d224 */ /* 0x002fe200078e020c */
[----:B------:R-:W-:Y:S04]  /*6190*/  BSSY B1, `(.L_x_270) ;  /* 0x0000006000017945 */ /* 0x000fe80003800000 */
[----:B------:R1:W-:Y:S01]  /*61a0*/  @!P5 STG.E.U8 desc[UR36][R4.64+0xe8], R3 ;  /* 0x0000e8030400d986 */ /* 0x0003e2000c101124 */
[----:B------:R-:W-:Y:S05]  /*61b0*/  @P2 BRA `(.L_x_271) ;  /* 0x00000000000c2947 */ /* 0x000fea0003800000 */
[----:B--2---:R-:W1:Y:S02]  /*61c0*/  LDG.E.U8 R157, desc[UR36][R8.64+0xe9] ;  /* 0x0000e924089d7981 */ /* 0x004e64000c1e1100 */
[----:B-1----:R-:W-:-:S05]  /*61d0*/  PRMT R3, R157, 0x8880, RZ ;  /* 0x000088809d037816 */ /* 0x002fca00000000ff */
[----:B------:R-:W-:-:S07]  /*61e0*/  IMAD R12, R3, R156, RZ ;  /* 0x0000009c030c7224 */ /* 0x000fce00078e02ff */
.L_x_271:
[----:B------:R-:W-:Y:S05]  /*61f0*/  BSYNC B1 ;  /* 0x0000000000017941 */ /* 0x000fea0003800000 */
.L_x_270:
        /* <DEDUP_REMOVED lines=11> */
.L_x_273:
[----:B------:R-:W-:Y:S05]  /*62b0*/  BSYNC B1 ;  /* 0x0000000000017941 */ /* 0x000fea0003800000 */
.L_x_272:
[----:B-1----:R-:W-:Y:S01]  /*62c0*/  @!P4 IMAD R3, R142, R155, R12 ;  /* 0x0000009b8e03c224 */ /* 0x002fe200078e020c */
[----:B------:R-:W-:Y:S04]  /*62d0*/  BSSY B1, `(.L_x_274) ;  /* 0x0000006000017945 */ /* 0x000fe80003800000 */
[----:B------:R1:W-:Y:S01]  /*62e0*/  @!P4 STG.E.U8 desc[UR36][R6.64+0xe8], R3 ;  /* 0x0000e8030600c986 */ /* 0x0003e2000c101124 */
[----:B------:R-:W-:Y:S05]  /*62f0*/  @P3 BRA `(.L_x_275) ;  /* 0x00000000000c3947 */ /* 0x000fea0003800000 */
[----:B--2---:R-:W1:Y:S02]  /*6300*/  LDG.E.U8 R157, desc[UR36][R10.64+0xe9] ;  /* 0x0000e9240a9d7981 */ /* 0x004e64000c1e1100 */
[----:B-1----:R-:W-:-:S05]  /*6310*/  PRMT R3, R157, 0x8880, RZ ;  /* 0x000088809d037816 */ /* 0x002fca00000000ff */
[----:B------:R-:W-:-:S07]  /*6320*/  IMAD R12, R3, R156, RZ ;  /* 0x0000009c030c7224 */ /* 0x000fce00078e02ff */
.L_x_275:
[----:B------:R-:W-:Y:S05]  /*6330*/  BSYNC B1 ;  /* 0x0000000000017941 */ /* 0x000fea0003800000 */
.L_x_274:
[----:B------:R-:W-:Y:S01]  /*6340*/  @!P3 IMAD R143, R143, R155, R12 ;  /* 0x0000009b8f8fb224 */ /* 0x000fe200078e020c */
[----:B------:R-:W-:Y:S04]  /*6350*/  BSSY B1, `(.L_x_276) ;  /* 0x0000006000017945 */ /* 0x000fe80003800000 */
[----:B------:R0:W-:Y:S01]  /*6360*/  @!P3 STG.E.U8 desc[UR36][R6.64+0xe9], R143 ;  /* 0x0000e98f0600b986 */ /* 0x0001e2000c101124 */
[----:B------:R-:W-:Y:S05]  /*6370*/  @P5 BRA `(.L_x_277) ;  /* 0x00000000000c5947 */ /* 0x000fea0003800000 */
[----:B--2---:R-:W1:Y:S02]  /*6380*/  LDG.E.U8 R157, desc[UR36][R8.64+0xf0] ;  /* 0x0000f024089d7981 */ /* 0x004e64000c1e1100 */
[----:B-1----:R-:W-:-:S05]  /*6390*/  PRMT R3, R157, 0x8880, RZ ;  /* 0x000088809d037816 */ /* 0x002fca00000000ff */
[----:B------:R-:W-:-:S07]  /*63a0*/  IMAD R12, R3, R156, RZ ;  /* 0x0000009c030c7224 */ /* 0x000fce00078e02ff */
.L_x_277:
[----:B------:R-:W-:Y:S05]  /*63b0*/  BSYNC B1 ;  /* 0x0000000000017941 */ /* 0x000fea0003800000 */
.L_x_276:
[----:B-1----:R-:W-:Y:S01]  /*63c0*/  @!P5 IMAD R3, R144, R155, R12 ;  /* 0x0000009b9003d224 */ /* 0x002fe200078e020c */
[----:B------:R-:W-:Y:S04]  /*63d0*/  BSSY B1, `(.L_x_278) ;  /* 0x0000006000017945 */ /* 0x000fe80003800000 */
[----:B------:R1:W-:Y:S01]  /*63e0*/  @!P5 STG.E.U8 desc[UR36][R4.64+0xf0], R3 ;  /* 0x0000f0030400d986 */ /* 0x0003e2000c101124 */
[----:B------:R-:W-:Y:S05]  /*63f0*/  @P2 BRA `(.L_x_279) ;  /* 0x00000000000c2947 */ /* 0x000fea0003800000 */
[----:B--2---:R-:W1:Y:S02]  /*6400*/  LDG.E.U8 R157, desc[UR36][R8.64+0xf1] ;  /* 0x0000f124089d7981 */ /* 0x004e64000c1e1100 */
[----:B-1----:R-:W-:-:S05]  /*6410*/  PRMT R3, R157, 0x8880, RZ ;  /* 0x000088809d037816 */ /* 0x002fca00000000ff */
[----:B------:R-:W-:-:S07]  /*6420*/  IMAD R12, R3, R156, RZ ;  /* 0x0000009c030c7224 */ /* 0x000fce00078e02ff */
.L_x_279:
[----:B------:R-:W-:Y:S05]  /*6430*/  BSYNC B1 ;  /* 0x0000000000017941 */ /* 0x000fea0003800000 */
.L_x_278:
[C---:B------:R-:W-:Y:S01]  /*6440*/  ISETP.LT.OR P4, PT, R0.reuse, 0xf1, !P0 ;  /* 0x000000f10000780c */ /* 0x040fe20004781670 */
[----:B------:R-:W-:Y:S01]  /*6450*/  @!P2 IMAD R145, R145, R155, R12 ;  /* 0x0000009b9191a224 */ /* 0x000fe200078e020c */
[----:B------:R-:W-:Y:S01]  /*6460*/  BSSY B1, `(.L_x_280) ;  /* 0x000000a000017945 */ /* 0x000fe20003800000 */
[C---:B------:R-:W-:Y:S02]  /*6470*/  ISETP.LT.OR P3, PT, R0.reuse, 0xf2, !P0 ;  /* 0x000000f20000780c */ /* 0x040fe40004761670 */
        /* <DEDUP_REMOVED lines=8> */
.L_x_281:
[----:B------:R-:W-:Y:S05]  /*6500*/  BSYNC B1 ;  /* 0x0000000000017941 */ /* 0x000fea0003800000 */
.L_x_280:
[----:B-1----:R-:W-:Y:S01]  /*6510*/  @!P4 IMAD R3, R146, R155, R12 ;  /* 0x0000009b9203c224 */ /* 0x002fe200078e020c */
[----:B------:R-:W-:Y:S04]  /*6520*/  BSSY B1, `(.L_x_282) ;  /* 0x0000006000017945 */ /* 0x000fe80003800000 */
[----:B------:R1:W-:Y:S01]  /*6530*/  @!P4 STG.E.U8 desc[UR36][R6.64+0xf0], R3 ;  /* 0x0000f0030600c986 */ /* 0x0003e2000c101124 */
[----:B------:R-:W-:Y:S05]  /*6540*/  @P3 BRA `(.L_x_283) ;  /* 0x00000000000c3947 */ /* 0x000fea0003800000 */
[----:B--2---:R-:W1:Y:S02]  /*6550*/  LDG.E.U8 R157, desc[UR36][R10.64+0xf1] ;  /* 0x0000f1240a9d7981 */ /* 0x004e64000c1e1100 */
[----:B-1----:R-:W-:-:S05]  /*6560*/  PRMT R3, R157, 0x8880, RZ ;  /* 0x000088809d037816 */ /* 0x002fca00000000ff */
[----:B------:R-:W-:-:S07]  /*6570*/  IMAD R12, R3, R156, RZ ;  /* 0x0000009c030c7224 */ /* 0x000fce00078e02ff */
.L_x_283:
[----:B------:R-:W-:Y:S05]  /*6580*/  BSYNC B1 ;  /* 0x0000000000017941 */ /* 0x000fea0003800000 */
.L_x_282:
[----:B------:R-:W-:Y:S01]  /*6590*/  @!P3 IMAD R147, R147, R155, R12 ;  /* 0x0000009b9393b224 */ /* 0x000fe200078e020c */
[----:B------:R-:W-:Y:S04]  /*65a0*/  BSSY B1, `(.L_x_284) ;  /* 0x0000006000017945 */ /* 0x000fe80003800000 */
[----:B------:R0:W-:Y:S01]  /*65b0*/  @!P3 STG.E.U8 desc[UR36][R6.64+0xf1], R147 ;  /* 0x0000f1930600b986 */ /* 0x0001e2000c101124 */
[----:B------:R-:W-:Y:S05]  /*65c0*/  @P2 BRA `(.L_x_285) ;  /* 0x00000000000c2947 */ /* 0x000fea0003800000 */
[----:B--2---:R-:W1:Y:S02]  /*65d0*/  LDG.E.U8 R157, desc[UR36][R8.64+0xf8] ;  /* 0x0000f824089d7981 */ /* 0x004e64000c1e1100 */
[----:B-1----:R-:W-:-:S05]  /*65e0*/  PRMT R3, R157, 0x8880, RZ ;  /* 0x000088809d037816 */ /* 0x002fca00000000ff */
[----:B------:R-:W-:-:S07]  /*65f0*/  IMAD R12, R3, R156, RZ ;  /* 0x0000009c030c7224 */ /* 0x000fce00078e02ff */
.L_x_285:
[----:B------:R-:W-:Y:S05]  /*6600*/  BSYNC B1 ;  /* 0x0000000000017941 */ /* 0x000fea0003800000 */
.L_x_284:
[----:B-1----:R-:W-:Y:S01]  /*6610*/  @!P2 IMAD R3, R148, R155, R12 ;  /* 0x0000009b9403a224 */ /* 0x002fe200078e020c */
[----:B------:R-:W-:Y:S04]  /*6620*/  BSSY B1, `(.L_x_286) ;  /* 0x0000006000017945 */ /* 0x000fe80003800000 */
[----:B------:R1:W-:Y:S01]  /*6630*/  @!P2 STG.E.U8 desc[UR36][R4.64+0xf8], R3 ;  /* 0x0000f8030400a986 */ /* 0x0003e2000c101124 */
[----:B------:R-:W-:Y:S05]  /*6640*/  @P1 BRA `(.L_x_287) ;  /* 0x00000000000c1947 */ /* 0x000fea0003800000 */
[----:B--2---:R-:W1:Y:S02]  /*6650*/  LDG.E.U8 R157, desc[UR36][R8.64+0xf9] ;  /* 0x0000f924089d7981 */ /* 0x004e64000c1e1100 */
[----:B-1----:R-:W-:-:S05]  /*6660*/  PRMT R3, R157, 0x8880, RZ ;  /* 0x000088809d037816 */ /* 0x002fca00000000ff */
[----:B------:R-:W-:-:S07]  /*6670*/  IMAD R12, R3, R156, RZ ;  /* 0x0000009c030c7224 */ /* 0x000fce00078e02ff */
.L_x_287:
[----:B------:R-:W-:Y:S05]  /*6680*/  BSYNC B1 ;  /* 0x0000000000017941 */ /* 0x000fea0003800000 */
.L_x_286:
[----:B------:R-:W-:Y:S01]  /*6690*/  @!P1 IMAD R149, R149, R155, R12 ;  /* 0x0000009b95959224 */ /* 0x000fe200078e020c */
[----:B------:R-:W-:Y:S04]  /*66a0*/  BSSY B1, `(.L_x_288) ;  /* 0x0000006000017945 */ /* 0x000fe80003800000 */
[----:B------:R0:W-:Y:S01]  /*66b0*/  @!P1 STG.E.U8 desc[UR36][R4.64+0xf9], R149 ;  /* 0x0000f99504009986 */ /* 0x0001e2000c101124 */
[----:B------:R-:W-:Y:S05]  /*66c0*/  @P5 BRA `(.L_x_289) ;  /* 0x00000000000c5947 */ /* 0x000fea0003800000 */
[----:B--2---:R-:W1:Y:S02]  /*66d0*/  LDG.E.U8 R157, desc[UR36][R10.64+0xf8] ;  /* 0x0000f8240a9d7981 */ /* 0x004e64000c1e1100 */
[----:B-1----:R-:W-:-:S05]  /*66e0*/  PRMT R3, R157, 0x8880, RZ ;  /* 0x000088809d037816 */ /* 0x002fca00000000ff */
[----:B------:R-:W-:-:S07]  /*66f0*/  IMAD R12, R3, R156, RZ ;  /* 0x0000009c030c7224 */ /* 0x000fce00078e02ff */
.L_x_289:
[----:B------:R-:W-:Y:S05]  /*6700*/  BSYNC B1 ;  /* 0x0000000000017941 */ /* 0x000fea0003800000 */
.L_x_288:
[----:B-1----:R-:W-:Y:S01]  /*6710*/  @!P5 IMAD R3, R150, R155, R12 ;  /* 0x0000009b9603d224 */ /* 0x002fe200078e020c */
[----:B------:R-:W-:Y:S01]  /*6720*/  ISETP.LT.OR P0, PT, R0, 0xfa, !P0 ;  /* 0x000000fa0000780c */ /* 0x000fe20004701670 */
[----:B------:R-:W-:Y:S03]  /*6730*/  BSSY B1, `(.L_x_290) ;  /* 0x0000006000017945 */ /* 0x000fe60003800000 */
[----:B------:R1:W-:Y:S09]  /*6740*/  @!P5 STG.E.U8 desc[UR36][R6.64+0xf8], R3 ;  /* 0x0000f8030600d986 */ /* 0x0003f2000c101124 */
[----:B------:R-:W-:Y:S05]  /*6750*/  @P0 BRA `(.L_x_291) ;  /* 0x00000000000c0947 */ /* 0x000fea0003800000 */
[----:B--2---:R-:W1:Y:S02]  /*6760*/  LDG.E.U8 R157, desc[UR36][R10.64+0xf9] ;  /* 0x0000f9240a9d7981 */ /* 0x004e64000c1e1100 */
[----:B-1----:R-:W-:-:S05]  /*6770*/  PRMT R3, R157, 0x8880, RZ ;  /* 0x000088809d037816 */ /* 0x002fca00000000ff */
[----:B------:R-:W-:-:S07]  /*6780*/  IMAD R12, R3, R156, RZ ;  /* 0x0000009c030c7224 */ /* 0x000fce00078e02ff */
.L_x_291:
[----:B------:R-:W-:Y:S05]  /*6790*/  BSYNC B1 ;  /* 0x0000000000017941 */ /* 0x000fea0003800000 */
.L_x_290:
[----:B------:R-:W-:Y:S01]  /*67a0*/  IMAD R151, R151, R155, R12 ;  /* 0x0000009b97977224 */ /* 0x000fe200078e020c */
[----:B------:R-:W-:Y:S06]  /*67b0*/  @P0 BRA `(.L_x_292) ;  /* 0x0000001800100947 */ /* 0x000fec0003800000 */
[----:B------:R0:W-:Y:S01]  /*67c0*/  STG.E.U8 desc[UR36][R6.64+0xf9], R151 ;  /* 0x0000f99706007986 */ /* 0x0001e2000c101124 */
[----:B------:R-:W-:Y:S05]  /*67d0*/  BRA `(.L_x_292) ;  /* 0x0000001800087947 */ /* 0x000fea0003800000 */
.L_x_35:
[C---:B------:R-:W-:Y:S02]  /*67e0*/  ISETP.GE.AND P1, PT, R162.reuse, 0x1, PT ;  /* 0x00000001a200780c */ /* 0x040fe40003f26270 */
[----:B------:R-:W-:Y:S02]  /*67f0*/  ISETP.GE.AND P0, PT, R162, 0x9, PT ;  /* 0x00000009a200780c */ /* 0x000fe40003f06270 */
[C---:B------:R-:W-:Y:S02]  /*6800*/  ISETP.LT.OR P4, PT, R0.reuse, 0x1, !P1 ;  /* 0x000000010000780c */ /* 0x040fe40004f81670 */
[C---:B------:R-:W-:Y:S02]  /*6810*/  ISETP.LT.OR P3, PT, R0.reuse, 0x2, !P1 ;  /* 0x000000020000780c */ /* 0x040fe40004f61670 */
[C---:B------:R-:W-:Y:S02]  /*6820*/  ISETP.LT.OR P2, PT, R0.reuse, 0x1, !P0 ;  /* 0x000000010000780c */ /* 0x040fe40004741670 */
[----:B------:R-:W-:-:S07]  /*6830*/  ISETP.LT.OR P5, PT, R0, 0x2, !P0 ;  /* 0x000000020000780c */ /* 0x000fce00047a1670 */
[-C--:B------:R-:W-:Y:S02]  /*6840*/  @!P4 IMAD R3, R24, R155.reuse, RZ ;  /* 0x0000009b1803c224 */ /* 0x080fe400078e02ff */
[-C--:B------:R-:W-:Y:S02]  /*6850*/  @!P3 IMAD R25, R25, R155.reuse, RZ ;  /* 0x0000009b1919b224 */ /* 0x080fe400078e02ff */
[-C--:B------:R-:W-:Y:S01]  /*6860*/  @!P2 IMAD R9, R26, R155.reuse, RZ ;  /* 0x0000009b1a09a224 */ /* 0x080fe200078e02ff */
[----:B------:R0:W-:Y:S01]  /*6870*/  @!P4 STG.E.U8 desc[UR36][R4.64], R3 ;  /* 0x000000030400c986 */ /* 0x0001e2000c101124 */
[C---:B------:R-:W-:Y:S01]  /*6880*/  ISETP.LT.OR P4, PT, R0.reuse, 0x9, !P1 ;  /* 0x000000090000780c */ /* 0x040fe20004f81670 */
[----:B------:R-:W-:Y:S02]  /*6890*/  @!P5 IMAD R27, R27, R155, RZ ;  /* 0x0000009b1b1bd224 */ /* 0x000fe400078e02ff */
[----:B------:R-:W-:Y:S01]  /*68a0*/  @!P3 STG.E.U8 desc[UR36][R4.64+0x1], R25 ;  /* 0x000001190400b986 */ /* 0x000fe2000c101124 */
[----:B------:R-:W-:-:S03]  /*68b0*/  ISETP.LT.OR P3, PT, R0, 0xa, !P1 ;  /* 0x0000000a0000780c */ /* 0x000fc60004f61670 */
[----:B------:R1:W-:Y:S01]  /*68c0*/  @!P2 STG.E.U8 desc[UR36][R6.64], R9 ;  /* 0x000000090600a986 */ /* 0x0003e2000c101124 */
[----:B------:R-:W-:-:S03]  /*68d0*/  ISETP.LT.OR P2, PT, R0, 0x9, !P0 ;  /* 0x000000090000780c */ /* 0x000fc60004741670 */
[----:B------:R-:W-:Y:S01]  /*68e0*/  @!P5 STG.E.U8 desc[UR36][R6.64+0x1], R27 ;  /* 0x0000011b0600d986 */ /* 0x000fe2000c101124 */
[----:B------:R-:W-:Y:S01]  /*68f0*/  ISETP.LT.OR P5, PT, R0, 0xa, !P0 ;  /* 0x0000000a0000780c */ /* 0x000fe200047a1670 */
[----:B------:R-:W-:-:S04]  /*6900*/  @!P4 IMAD R11, R28, R155, RZ ;  /* 0x0000009b1c0bc224 */ /* 0x000fc800078e02ff */
[-C--:B------:R-:W-:Y:S01]  /*6910*/  @!P3 IMAD R29, R29, R155.reuse, RZ ;  /* 0x0000009b1d1db224 */ /* 0x080fe200078e02ff */
[----:B------:R-:W-:Y:S01]  /*6920*/  @!P4 STG.E.U8 desc[UR36][R4.64+0x8], R11 ;  /* 0x0000080b0400c986 */ /* 0x000fe2000c101124 */
[----:B------:R-:W-:Y:S02]  /*6930*/  ISETP.LT.OR P4, PT, R0, 0x11, !P1 ;  /* 0x000000110000780c */ /* 0x000fe40004f81670 */
[-C--:B0-----:R-:W-:Y:S01]  /*6940*/  @!P2 IMAD R3, R30, R155.reuse, RZ ;  /* 0x0000009b1e03a224 */ /* 0x081fe200078e02ff */
[----:B------:R-:W-:Y:S01]  /*6950*/  @!P3 STG.E.U8 desc[UR36][R4.64+0x9], R29 ;  /* 0x0000091d0400b986 */ /* 0x000fe2000c101124 */
[C---:B------:R-:W-:Y:S02]  /*6960*/  ISETP.LT.OR P3, PT, R0.reuse, 0x12, !P1 ;  /* 0x000000120000780c */ /* 0x040fe40004f61670 */
[----:B------:R-:W-:Y:S01]  /*6970*/  @!P5 IMAD R31, R31, R155, RZ ;  /* 0x0000009b1f1fd224 */ /* 0x000fe200078e02ff */
[----:B------:R0:W-:Y:S01]  /*6980*/  @!P2 STG.E.U8 desc[UR36][R6.64+0x8], R3 ;  /* 0x000008030600a986 */ /* 0x0001e2000c101124 */
[----:B------:R-:W-:-:S03]  /*6990*/  ISETP.LT.OR P2, PT, R0, 0x11, !P0 ;  /* 0x000000110000780c */ /* 0x000fc60004741670 */
[----:B------:R-:W-:Y:S01]  /*69a0*/  @!P5 STG.E.U8 desc[UR36][R6.64+0x9], R31 ;  /* 0x0000091f0600d986 */ /* 0x000fe2000c101124 */
[----:B------:R-:W-:Y:S01]  /*69b0*/  ISETP.LT.OR P5, PT, R0, 0x12, !P0 ;  /* 0x000000120000780c */ /* 0x000fe200047a1670 */
[----:B-1----:R-:W-:-:S04]  /*69c0*/  @!P4 IMAD R9, R32, R155, RZ ;  /* 0x0000009b2009c224 */ /* 0x002fc800078e02ff */
        /* <DEDUP_REMOVED lines=301> */
[----:B------:R1:W-:Y:S01]  /*7ca0*/  @!P4 STG.E.U8 desc[UR36][R4.64+0xd8], R11 ;  /* 0x0000d80b0400c986 */ /* 0x0003e2000c101124 */
        /* <DEDUP_REMOVED lines=13> */
[-C--:B-1----:R-:W-:Y:S01]  /*7d80*/  @!P2 IMAD R11, R138, R155.reuse, RZ ;  /* 0x0000009b8a0ba224 */ /* 0x082fe200078e02ff */
[----:B------:R-:W-:Y:S01]  /*7d90*/  @!P3 STG.E.U8 desc[UR36][R4.64+0xe1], R137 ;  /* 0x0000e1890400b986 */ /* 0x000fe2000c101124 */
[C---:B------:R-:W-:Y:S02]  /*7da0*/  ISETP.LT.OR P3, PT, R0.reuse, 0xea, !P1 ;  /* 0x000000ea0000780c */ /* 0x040fe40004f61670 */
[----:B------:R-:W-:Y:S01]  /*7db0*/  @!P5 IMAD R139, R139, R155, RZ ;  /* 0x0000009b8b8bd224 */ /* 0x000fe200078e02ff */
[----:B------:R1:W-:Y:S01]  /*7dc0*/  @!P2 STG.E.U8 desc[UR36][R6.64+0xe0], R11 ;  /* 0x0000e00b0600a986 */ /* 0x0003e2000c101124 */
[----:B------:R-:W-:-:S03]  /*7dd0*/  ISETP.LT.OR P2, PT, R0, 0xe9, !P0 ;  /* 0x000000e90000780c */ /* 0x000fc60004741670 */
[----:B------:R-:W-:Y:S01]  /*7de0*/  @!P5 STG.E.U8 desc[UR36][R6.64+0xe1], R139 ;  /* 0x0000e18b0600d986 */ /* 0x000fe2000c101124 */
[----:B------:R-:W-:Y:S01]  /*7df0*/  ISETP.LT.OR P5, PT, R0, 0xea, !P0 ;  /* 0x000000ea0000780c */ /* 0x000fe200047a1670 */
[----:B0-----:R-:W-:-:S04]  /*7e00*/  @!P4 IMAD R3, R140, R155, RZ ;  /* 0x0000009b8c03c224 */ /* 0x001fc800078e02ff */
[-C--:B------:R-:W-:Y:S01]  /*7e10*/  @!P3 IMAD R141, R141, R155.reuse, RZ ;  /* 0x0000009b8d8db224 */ /* 0x080fe200078e02ff */
[----:B------:R0:W-:Y:S01]  /*7e20*/  @!P4 STG.E.U8 desc[UR36][R4.64+0xe8], R3 ;  /* 0x0000e8030400c986 */ /* 0x0001e2000c101124 */
[----:B------:R-:W-:Y:S02]  /*7e30*/  ISETP.LT.OR P4, PT, R0, 0xf2, !P1 ;  /* 0x000000f20000780c */ /* 0x000fe40004f81670 */
[-C--:B---3--:R-:W-:Y:S01]  /*7e40*/  @!P2 IMAD R9, R142, R155.reuse, RZ ;  /* 0x0000009b8e09a224 */ /* 0x088fe200078e02ff */
[----:B------:R-:W-:Y:S01]  /*7e50*/  @!P3 STG.E.U8 desc[UR36][R4.64+0xe9], R141 ;  /* 0x0000e98d0400b986 */ /* 0x000fe2000c101124 */
[C---:B------:R-:W-:Y:S02]  /*7e60*/  ISETP.LT.OR P3, PT, R0.reuse, 0xf1, !P1 ;  /* 0x000000f10000780c */ /* 0x040fe40004f61670 */
[----:B------:R-:W-:Y:S01]  /*7e70*/  @!P5 IMAD R143, R143, R155, RZ ;  /* 0x0000009b8f8fd224 */ /* 0x000fe200078e02ff */
[----:B------:R-:W-:Y:S01]  /*7e80*/  @!P2 STG.E.U8 desc[UR36][R6.64+0xe8], R9 ;  /* 0x0000e8090600a986 */ /* 0x000fe2000c101124 */
[----:B------:R-:W-:-:S03]  /*7e90*/  ISETP.LT.OR P2, PT, R0, 0xf1, !P0 ;  /* 0x000000f10000780c */ /* 0x000fc60004741670 */
[----:B------:R-:W-:Y:S01]  /*7ea0*/  @!P5 STG.E.U8 desc[UR36][R6.64+0xe9], R143 ;  /* 0x0000e98f0600d986 */ /* 0x000fe2000c101124 */
[----:B------:R-:W-:Y:S01]  /*7eb0*/  ISETP.LT.OR P5, PT, R0, 0xf9, !P0 ;  /* 0x000000f90000780c */ /* 0x000fe200047a1670 */
[----:B------:R-:W-:-:S04]  /*7ec0*/  @!P4 IMAD R145, R145, R155, RZ ;  /* 0x0000009b9191c224 */ /* 0x000fc800078e02ff */
[-C--:B-1----:R-:W-:Y:S01]  /*7ed0*/  @!P3 IMAD R11, R144, R155.reuse, RZ ;  /* 0x0000009b900bb224 */ /* 0x082fe200078e02ff */
[----:B------:R-:W-:Y:S01]  /*7ee0*/  @!P4 STG.E.U8 desc[UR36][R4.64+0xf1], R145 ;  /* 0x0000f1910400c986 */ /* 0x000fe2000c101124 */
[C---:B------:R-:W-:Y:S02]  /*7ef0*/  ISETP.LT.OR P4, PT, R0.reuse, 0xf2, !P0 ;  /* 0x000000f20000780c */ /* 0x040fe40004781670 */
[C---:B------:R-:W-:Y:S01]  /*7f00*/  ISETP.LT.OR P0, PT, R0.reuse, 0xfa, !P0 ;  /* 0x000000fa0000780c */ /* 0x040fe20004701670 */
[----:B------:R1:W-:Y:S01]  /*7f10*/  @!P3 STG.E.U8 desc[UR36][R4.64+0xf0], R11 ;  /* 0x0000f00b0400b986 */ /* 0x0003e2000c101124 */
[----:B------:R-:W-:Y:S01]  /*7f20*/  ISETP.LT.OR P3, PT, R0, 0xf9, !P1 ;  /* 0x000000f90000780c */ /* 0x000fe20004f61670 */
[----:B0-----:R-:W-:Y:S01]  /*7f30*/  @!P2 IMAD R3, R146, R155, RZ ;  /* 0x0000009b9203a224 */ /* 0x001fe200078e02ff */
[----:B------:R-:W-:-:S04]  /*7f40*/  ISETP.LT.OR P1, PT, R0, 0xfa, !P1 ;  /* 0x000000fa0000780c */ /* 0x000fc80004f21670 */
[----:B------:R0:W-:Y:S03]  /*7f50*/  @!P2 STG.E.U8 desc[UR36][R6.64+0xf0], R3 ;  /* 0x0000f0030600a986 */ /* 0x0001e6000c101124 */
[-C--:B------:R-:W-:Y:S02]  /*7f60*/  @!P4 IMAD R147, R147, R155.reuse, RZ ;  /* 0x0000009b9393c224 */ /* 0x080fe400078e02ff */
[-C--:B-1----:R-:W-:Y:S02]  /*7f70*/  @!P5 IMAD R11, R150, R155.reuse, RZ ;  /* 0x0000009b960bd224 */ /* 0x082fe400078e02ff */
[-C--:B------:R-:W-:Y:S01]  /*7f80*/  @!P3 IMAD R9, R148, R155.reuse, RZ ;  /* 0x0000009b9409b224 */ /* 0x080fe200078e02ff */
[----:B------:R0:W-:Y:S01]  /*7f90*/  @!P4 STG.E.U8 desc[UR36][R6.64+0xf1], R147 ;  /* 0x0000f1930600c986 */ /* 0x0001e2000c101124 */
[-C--:B------:R-:W-:Y:S02]  /*7fa0*/  @!P1 IMAD R149, R149, R155.reuse, RZ ;  /* 0x0000009b95959224 */ /* 0x080fe400078e02ff */
[----:B------:R-:W-:Y:S01]  /*7fb0*/  @!P0 IMAD R151, R151, R155, RZ ;  /* 0x0000009b97978224 */ /* 0x000fe200078e02ff */
[----:B------:R0:W-:Y:S04]  /*7fc0*/  @!P3 STG.E.U8 desc[UR36][R4.64+0xf8], R9 ;  /* 0x0000f8090400b986 */ /* 0x0001e8000c101124 */
[----:B------:R0:W-:Y:S04]  /*7fd0*/  @!P1 STG.E.U8 desc[UR36][R4.64+0xf9], R149 ;  /* 0x0000f99504009986 */ /* 0x0001e8000c101124 */
[----:B------:R0:W-:Y:S04]  /*7fe0*/  @!P5 STG.E.U8 desc[UR36][R6.64+0xf8], R11 ;  /* 0x0000f80b0600d986 */ /* 0x0001e8000c101124 */
[----:B------:R0:W-:Y:S02]  /*7ff0*/  @!P0 STG.E.U8 desc[UR36][R6.64+0xf9], R151 ;  /* 0x0000f99706008986 */ /* 0x0001e4000c101124 */
.L_x_292:
[----:B------:R-:W-:Y:S05]  /*8000*/  BSYNC B0 ;  /* 0x0000000000007941 */ /* 0x000fea0003800000 */
.L_x_34:
[----:B------:R-:W-:Y:S01]  /*8010*/  ULDC UR4, c[0x0][0xc] ;  /* 0x0000030000047ab9 */ /* 0x000fe20000000800 */
[----:B------:R-:W-:Y:S01]  /*8020*/  ULDC UR5, c[0x0][0x10] ;  /* 0x0000040000057ab9 */ /* 0x000fe20000000800 */
[----:B01----:R-:W0:Y:S01]  /*8030*/  LDC R3, c[0x0][0x14] ;  /* 0x00000500ff037b82 */ /* 0x003e220000000800 */
[----:B------:R-:W-:Y:S01]  /*8040*/  UIMAD.WIDE.U32 UR4, UR4, UR5, URZ ;  /* 0x00000005040472a5 */ /* 0x000fe2000f8e003f */
[----:B------:R-:W-:Y:S01]  /*8050*/  PRMT R0, RZ, 0x7610, R0 ;  /* 0x00007610ff007816 */ /* 0x000fe20000000000 */
[----:B------:R-:W-:Y:S02]  /*8060*/  IMAD.MOV.U32 R153, RZ, RZ, -0x1 ;  /* 0xffffffffff997424 */ /* 0x000fe400078e00ff */
[----:B------:R-:W-:Y:S02]  /*8070*/  IMAD.MOV.U32 R22, RZ, RZ, -0x1 ;  /* 0xffffffffff167424 */ /* 0x000fe400078e00ff */
[----:B0-----:R-:W-:-:S04]  /*8080*/  IMAD.WIDE.U32 R16, R3, UR4, R16 ;  /* 0x0000000403107c25 */ /* 0x001fc8000f8e0010 */
[----:B------:R-:W-:Y:S01]  /*8090*/  IMAD R3, R3, UR5, RZ ;  /* 0x0000000503037c24 */ /* 0x000fe2000f8e02ff */
[----:B------:R-:W-:Y:S02]  /*80a0*/  ULDC.64 UR4, c[0x0][0x650] ;  /* 0x0001940000047ab9 */ /* 0x000fe40000000a00 */
[----:B------:R-:W-:Y:S01]  /*80b0*/  ISETP.GE.U32.AND P0, PT, R16, UR4, PT ;  /* 0x0000000410007c0c */ /* 0x000fe2000bf06070 */
[----:B------:R-:W-:-:S05]  /*80c0*/  IMAD.IADD R17, R17, 0x1, R3 ;  /* 0x0000000111117824 */ /* 0x000fca00078e0203 */
[----:B------:R-:W-:-:S13]  /*80d0*/  ISETP.GE.U32.AND.EX P0, PT, R17, UR5, PT, P0 ;  /* 0x0000000511007c0c */ /* 0x000fda000bf06100 */
[----:B------:R-:W-:Y:S05]  /*80e0*/  @P0 BRA `(.L_x_293) ;  /* 0x0000000400640947 */ /* 0x000fea0003800000 */
[----:B------:R-:W0:Y:S01]  /*80f0*/  S2R R12, SR_CTAID.X ;  /* 0x00000000000c7919 */ /* 0x000e220000002500 */
[----:B------:R-:W1:Y:S01]  /*8100*/  LDC.64 R10, c[0x0][0x628] ;  /* 0x00018a00ff0a7b82 */ /* 0x000e620000000a00 */
[----:B------:R-:W-:Y:S01]  /*8110*/  ULDC UR4, c[0x0][0x150] ;  /* 0x0000540000047ab9 */ /* 0x000fe20000000800 */
[----:B------:R-:W-:Y:S01]  /*8120*/  IMAD.MOV.U32 R8, RZ, RZ, R16 ;  /* 0x000000ffff087224 */ /* 0x000fe200078e0010 */
[----:B------:R-:W0:Y:S01]  /*8130*/  S2R R24, SR_CTAID.Y ;  /* 0x0000000000187919 */ /* 0x000e220000002600 */
[----:B------:R-:W-:-:S04]  /*8140*/  IMAD.MOV.U32 R9, RZ, RZ, R17 ;  /* 0x000000ffff097224 */ /* 0x000fc800078e0011 */
[----:B------:R-:W2:Y:S08]  /*8150*/  LDC R21, c[0x0][0x144] ;  /* 0x00005100ff157b82 */ /* 0x000eb00000000800 */
[----:B------:R-:W2:Y:S08]  /*8160*/  LDC R0, c[0x0][0x630] ;  /* 0x00018c00ff007b82 */ /* 0x000eb00000000800 */
[----:B------:R-:W2:Y:S01]  /*8170*/  LDC.64 R14, c[0x0][0x620] ;  /* 0x00018800ff0e7b82 */ /* 0x000ea20000000a00 */
[----:B-1----:R-:W-:-:S04]  /*8180*/  ISETP.NE.U32.AND P0, PT, R10, RZ, PT ;  /* 0x000000ff0a00720c */ /* 0x002fc80003f05070 */
[----:B------:R-:W-:Y:S02]  /*8190*/  ISETP.NE.AND.EX P0, PT, R11, RZ, PT, P0 ;  /* 0x000000ff0b00720c */ /* 0x000fe40003f05300 */
[----:B0-----:R-:W-:-:S05]  /*81a0*/  I2FP.F32.U32 R3, R12 ;  /* 0x0000000c00037245 */ /* 0x001fca0000201000 */
[----:B------:R-:W-:-:S04]  /*81b0*/  FMUL R3, R3, UR4 ;  /* 0x0000000403037c20 */ /* 0x000fc80008400000 */
[----:B------:R0:W1:Y:S02]  /*81c0*/  F2I.U32.TRUNC.NTZ R20, R3 ;  /* 0x0000000300147305 */ /* 0x000064000020f000 */
[----:B------:R-:W-:Y:S05]  /*81d0*/  @!P0 BRA `(.L_x_294) ;  /* 0x0000000000288947 */ /* 0x000fea0003800000 */
[----:B0-----:R-:W0:Y:S02]  /*81e0*/  LDC R3, c[0x0][0x634] ;  /* 0x00018d00ff037b82 */ /* 0x001e240000000800 */
[----:B0-----:R-:W-:-:S05]  /*81f0*/  IADD3 R3, P0, R16, R3, RZ ;  /* 0x0000000310037210 */ /* 0x001fca0007f1e0ff */
[----:B------:R-:W-:-:S04]  /*8200*/  IMAD.X R13, RZ, RZ, R17, P0 ;  /* 0x000000ffff0d7224 */ /* 0x000fc800000e0611 */
[----:B---3--:R-:W-:-:S04]  /*8210*/  IMAD.WIDE.U32 R4, R13, R10, RZ ;  /* 0x0000000a0d047225 */ /* 0x008fc800078e00ff */
[----:B----4-:R-:W-:-:S04]  /*8220*/  IMAD.WIDE.U32 R6, P0, R3, R11, R4 ;  /* 0x0000000b03067225 */ /* 0x010fc80007800004 */
[----:B------:R-:W-:-:S04]  /*8230*/  IMAD.WIDE.U32 R4, R3, R10, RZ ;  /* 0x0000000a03047225 */ /* 0x000fc800078e00ff */
[----:B------:R-:W-:Y:S01]  /*8240*/  IMAD.X R9, RZ, RZ, RZ, P0 ;  /* 0x000000ffff097224 */ /* 0x000fe200000e06ff */
[----:B------:R-:W-:Y:S01]  /*8250*/  IADD3 RZ, P0, R5, R6, RZ ;  /* 0x0000000605ff7210 */ /* 0x000fe20007f1e0ff */
[----:B------:R-:W-:-:S04]  /*8260*/  IMAD.MOV.U32 R8, RZ, RZ, R7 ;  /* 0x000000ffff087224 */ /* 0x000fc800078e0007 */
[----:B------:R-:W-:-:S08]  /*8270*/  IMAD.WIDE.U32.X R8, R13, R11, R8, P0 ;  /* 0x0000000b0d087225 */ /* 0x000fd000000e0408 */
.L_x_294:
[----:B------:R-:W3:Y:S01]  /*8280*/  LDC.64 R28, c[0x0][0x640] ;  /* 0x00019000ff1c7b82 */ /* 0x000ee20000000a00 */
[-CC-:B--2---:R-:W-:Y:S01]  /*8290*/  SHF.R.U64 R22, R8, R0.reuse, R9.reuse ;  /* 0x0000000008167219 */ /* 0x184fe20000001209 */
[----:B-1----:R-:W-:Y:S01]  /*82a0*/  IMAD.MOV R20, RZ, RZ, -R20 ;  /* 0x000000ffff147224 */ /* 0x002fe200078e0a14 */
[----:B------:R-:W-:Y:S01]  /*82b0*/  SHF.R.U32.HI R0, RZ, R0, R9 ;  /* 0x00000000ff007219 */ /* 0x000fe20000011609 */
[----:B------:R-:W-:Y:S01]  /*82c0*/  ULDC UR4, c[0x0][0x154] ;  /* 0x0000550000047ab9 */ /* 0x000fe20000000800 */
[----:B0-----:R-:W-:Y:S01]  /*82d0*/  IADD3 R3, P0, RZ, -R22, RZ ;  /* 0x80000016ff037210 */ /* 0x001fe20007f1e0ff */
[----:B------:R-:W-:Y:S02]  /*82e0*/  IMAD R21, R21, R20, R12 ;  /* 0x0000001415157224 */ /* 0x000fe400078e020c */
[----:B----4-:R-:W0:Y:S01]  /*82f0*/  LDC R6, c[0x0][0x618] ;  /* 0x00018600ff067b82 */ /* 0x010e220000000800 */
[----:B------:R-:W-:Y:S02]  /*8300*/  IMAD.MOV.U32 R7, RZ, RZ, 0x1 ;  /* 0x00000001ff077424 */ /* 0x000fe400078e00ff */
[----:B---3--:R-:W-:-:S04]  /*8310*/  IMAD.X R5, RZ, RZ, ~R0, P0 ;  /* 0x000000ffff057224 */ /* 0x008fc800000e0e00 */
[-C--:B------:R-:W-:Y:S01]  /*8320*/  IMAD R0, R5, R14.reuse, RZ ;  /* 0x0000000e05007224 */ /* 0x080fe200078e02ff */
[----:B------:R-:W1:Y:S01]  /*8330*/  LDC R8, c[0x0][0x608] ;  /* 0x00018200ff087b82 */ /* 0x000e620000000800 */
[----:B------:R-:W-:-:S04]  /*8340*/  IMAD.WIDE.U32 R4, R3, R14, R16 ;  /* 0x0000000e03047225 */ /* 0x000fc800078e0010 */
[----:B------:R-:W-:Y:S01]  /*8350*/  IMAD R3, R3, R15, R0 ;  /* 0x0000000f03037224 */ /* 0x000fe200078e0200 */
[----:B------:R-:W-:Y:S02]  /*8360*/  I2FP.F32.U32 R0, R24 ;  /* 0x0000001800007245 */ /* 0x000fe40000201000 */
[----:B------:R-:W2:Y:S01]  /*8370*/  LDC R26, c[0x0][0x658] ;  /* 0x00019600ff1a7b82 */ /* 0x000ea20000000800 */
[----:B------:R-:W-:Y:S01]  /*8380*/  IMAD.IADD R3, R5, 0x1, R3 ;  /* 0x0000000105037824 */ /* 0x000fe200078e0203 */
[----:B------:R-:W-:Y:S01]  /*8390*/  ISETP.NE.U32.AND P0, PT, R28, RZ, PT ;  /* 0x000000ff1c00720c */ /* 0x000fe20003f05070 */
[----:B------:R-:W-:Y:S01]  /*83a0*/  FMUL R0, R0, UR4 ;  /* 0x0000000400007c20 */ /* 0x000fe20008400000 */
[----:B------:R-:W-:Y:S02]  /*83b0*/  IMAD.MOV.U32 R5, RZ, RZ, -0x1 ;  /* 0xffffffffff057424 */ /* 0x000fe400078e00ff */
[----:B------:R-:W-:Y:S01]  /*83c0*/  ISETP.NE.AND.EX P0, PT, R29, RZ, PT, P0 ;  /* 0x000000ff1d00720c */ /* 0x000fe20003f05300 */
[----:B------:R3:W4:Y:S01]  /*83d0*/  F2I.U32.TRUNC.NTZ R13, R0 ;  /* 0x00000000000d7305 */ /* 0x000722000020f000 */
[----:B------:R-:W3:Y:S01]  /*83e0*/  LDC R15, c[0x0][0x148] ;  /* 0x00005200ff0f7b82 */ /* 0x000ee20000000800 */
[----:B0-----:R-:W-:-:S02]  /*83f0*/  SHF.R.U64 R12, R4, R6, R3 ;  /* 0x00000006040c7219 */ /* 0x001fc40000001203 */
[----:B------:R-:W-:-:S05]  /*8400*/  SHF.R.U32.HI R3, RZ, R6, R3 ;  /* 0x00000006ff037219 */ /* 0x000fca0000011603 */
[----:B------:R-:W0:Y:S01]  /*8410*/  LDC R20, c[0x0][0x600] ;  /* 0x00018000ff147b82 */ /* 0x000e220000000800 */
[-CC-:B-1----:R-:W-:Y:S02]  /*8420*/  SHF.R.U64 R10, R12, R8.reuse, R3.reuse ;  /* 0x000000080c0a7219 */ /* 0x182fe40000001203 */
[----:B------:R-:W-:-:S05]  /*8430*/  SHF.R.U32.HI R3, RZ, R8, R3 ;  /* 0x00000008ff037219 */ /* 0x000fca0000011603 */
[----:B------:R-:W1:Y:S01]  /*8440*/  LDC R27, c[0x0][0x648] ;  /* 0x00019200ff1b7b82 */ /* 0x000e620000000800 */
[-C--:B--2---:R-:W-:Y:S02]  /*8450*/  SHF.L.U32 R4, R5, R26.reuse, RZ ;  /* 0x0000001a05047219 */ /* 0x084fe400000006ff */
[--C-:B------:R-:W-:Y:S02]  /*8460*/  SHF.R.U64 R14, R10, R26, R3.reuse ;  /* 0x0000001a0a0e7219 */ /* 0x100fe40000001203 */
[----:B------:R-:W-:Y:S02]  /*8470*/  LOP3.LUT R25, RZ, R4, RZ, 0x33, !PT ;  /* 0x00000004ff197212 */ /* 0x000fe400078e33ff */
[-C--:B------:R-:W-:Y:S01]  /*8480*/  SHF.R.U32.HI R5, RZ, R26.reuse, R3 ;  /* 0x0000001aff057219 */ /* 0x080fe20000011603 */
[----:B------:R-:W2:Y:S01]  /*8490*/  LDC R30, c[0x0][0x638] ;  /* 0x00018e00ff1e7b82 */ /* 0x000ea20000000800 */
[----:B------:R-:W-:Y:S01]  /*84a0*/  SHF.L.U32 R154, R7, R26, RZ ;  /* 0x0000001a079a7219 */ /* 0x000fe200000006ff */
[----:B------:R-:W-:-:S06]  /*84b0*/  IMAD.MOV.U32 R4, RZ, RZ, R14 ;  /* 0x000000ffff047224 */ /* 0x000fcc00078e000e */
[----:B------:R-:W0:Y:S01]  /*84c0*/  LDC R31, c[0x0][0x610] ;  /* 0x00018400ff1f7b82 */ /* 0x000e220000000800 */
[----:B----4-:R-:W-:Y:S05]  /*84d0*/  @!P0 BRA `(.L_x_295) ;  /* 0x0000000000288947 */ /* 0x010fea0003800000 */
        /* <DEDUP_REMOVED lines=10> */
.L_x_295:
[----:B------:R-:W-:Y:S01]  /*8580*/  ISETP.NE.AND P0, PT, R2, 0x1, PT ;  /* 0x000000010200780c */ /* 0x000fe20003f05270 */
[----:B0-----:R-:W-:Y:S01]  /*8590*/  VIADD R7, R20, 0xffffffff ;  /* 0xffffffff14077836 */ /* 0x001fe20000000000 */
[----:B-1-3--:R-:W-:Y:S01]  /*85a0*/  SHF.R.U64 R0, R4, R27, R5 ;  /* 0x0000001b04007219 */ /* 0x00afe20000001205 */
[----:B------:R-:W-:Y:S01]  /*85b0*/  IMAD.MOV R13, RZ, RZ, -R13 ;  /* 0x000000ffff0d7224 */ /* 0x000fe200078e0a0d */
[----:B------:R-:W-:Y:S01]  /*85c0*/  LOP3.LUT R5, R10, R25, RZ, 0xc0, !PT ;  /* 0x000000190a057212 */ /* 0x000fe200078ec0ff */
[----:B------:R-:W-:Y:S02]  /*85d0*/  IMAD.MOV.U32 R4, RZ, RZ, 0x1 ;  /* 0x00000001ff047424 */ /* 0x000fe400078e00ff */
[----:B------:R-:W-:Y:S02]  /*85e0*/  IMAD.MOV R3, RZ, RZ, -R0 ;  /* 0x000000ffff037224 */ /* 0x000fe400078e0a00 */
[----:B------:R-:W-:Y:S01]  /*85f0*/  IMAD R154, R154, R0, R5 ;  /* 0x000000009a9a7224 */ /* 0x000fe200078e0205 */
[----:B------:R-:W-:Y:S01]  /*8600*/  LOP3.LUT R5, R12, R7, RZ, 0xc0, !PT ;  /* 0x000000070c057212 */ /* 0x000fe200078ec0ff */
[----:B--2---:R-:W-:-:S02]  /*8610*/  IMAD R0, R3, R30, R14 ;  /* 0x0000001e03007224 */ /* 0x004fc400078e020e */
[----:B------:R-:W-:Y:S02]  /*8620*/  @P0 IMAD R21, R15, R13, R24 ;  /* 0x0000000d0f150224 */ /* 0x000fe400078e0218 */
[----:B------:R-:W-:Y:S01]  /*8630*/  IMAD R3, R0, R20, R5 ;  /* 0x0000001400037224 */ /* 0x000fe200078e0205 */
[----:B------:R-:W-:Y:S01]  /*8640*/  PRMT R0, R4, 0x7610, R0 ;  /* 0x0000761004007816 */ /* 0x000fe20000000000 */
[----:B------:R-:W-:-:S05]  /*8650*/  IMAD R154, R154, R31, R21 ;  /* 0x0000001f9a9a7224 */ /* 0x000fca00078e0215 */
[----:B------:R-:W-:Y:S02]  /*8660*/  SEL R153, R3, R154, !P0 ;  /* 0x0000009a03997207 */ /* 0x000fe40004000000 */
[----:B------:R-:W-:-:S07]  /*8670*/  SEL R154, R154, R3, !P0 ;  /* 0x000000039a9a7207 */ /* 0x000fce0004000000 */
.L_x_293:
[----:B------:R-:W-:-:S13]  /*8680*/  LOP3.LUT P0, RZ, R0, 0xff, RZ, 0xc0, !PT ;  /* 0x000000ff00ff7812 */ /* 0x000fda000780c0ff */
[----:B------:R-:W-:Y:S05]  /*8690*/  @P0 BRA `(.L_x_296) ;  /* 0xffffff8800cc0947 */ /* 0x000fea000383ffff */
[----:B------:R-:W-:Y:S05]  /*86a0*/  EXIT ;  /* 0x000000000000794d */ /* 0x000fea0003800000 */
.L_x_7:
[----:B0-----:R-:W-:Y:S01]  /*86b0*/  ULDC.64 UR4, c[0x0][0x650] ;  /* 0x0001940000047ab9 */ /* 0x001fe20000000a00 */
        /* <DEDUP_REMOVED lines=25> */
.L_x_298:
[----:B------:R-:W0:Y:S01]  /*8850*/  LDC.64 R28, c[0x0][0x640] ;  /* 0x00019000ff1c7b82 */ /* 0x000e220000000a00 */
[-CC-:B------:R-:W-:Y:S01]  /*8860*/  SHF.R.U64 R22, R12, R6.reuse, R13.reuse ;  /* 0x000000060c167219 */ /* 0x180fe2000000120d */
[----:B------:R-:W-:Y:S01]  /*8870*/  IMAD.MOV.U32 R30, RZ, RZ, 0x1 ;  /* 0x00000001ff1e7424 */ /* 0x000fe200078e00ff */
[----:B------:R-:W-:Y:S02]  /*8880*/  SHF.R.U32.HI R6, RZ, R6, R13 ;  /* 0x00000006ff067219 */ /* 0x000fe4000001160d */
        /* <DEDUP_REMOVED lines=8> */
[----:B------:R-:W-:Y:S01]  /*8910*/  IMAD.IADD R9, R9, 0x1, R11 ;  /* 0x0000000109097824 */ /* 0x000fe200078e020b */
[----:B0-----:R-:W-:-:S04]  /*8920*/  ISETP.NE.U32.AND P0, PT, R28, RZ, PT ;  /* 0x000000ff1c00720c */ /* 0x001fc80003f05070 */
[----:B------:R-:W-:Y:S02]  /*8930*/  ISETP.NE.AND.EX P0, PT, R29, RZ, PT, P0 ;  /* 0x000000ff1d00720c */ /* 0x000fe40003f05300 */
[----:B------:R-:W0:Y:S01]  /*8940*/  LDC R20, c[0x0][0x600] ;  /* 0x00018000ff147b82 */ /* 0x000e220000000800 */
[-CC-:B-1----:R-:W-:Y:S01]  /*8950*/  SHF.R.U64 R14, R8, R10.reuse, R9.reuse ;  /* 0x0000000a080e7219 */ /* 0x182fe20000001209 */
[----:B------:R-:W-:Y:S01]  /*8960*/  IMAD.MOV.U32 R8, RZ, RZ, -0x1 ;  /* 0xffffffffff087424 */ /* 0x000fe200078e00ff */
[----:B------:R-:W-:-:S05]  /*8970*/  SHF.R.U32.HI R9, RZ, R10, R9 ;  /* 0x0000000aff097219 */ /* 0x000fca0000011609 */
[----:B------:R-:W1:Y:S01]  /*8980*/  LDC R26, c[0x0][0x648] ;  /* 0x00019200ff1a7b82 */ /* 0x000e620000000800 */
[-CC-:B--2---:R-:W-:Y:S02]  /*8990*/  SHF.R.U64 R21, R14, R12.reuse, R9.reuse ;  /* 0x0000000c0e157219 */ /* 0x184fe40000001209 */
[----:B------:R-:W-:-:S05]  /*89a0*/  SHF.R.U32.HI R6, RZ, R12, R9 ;  /* 0x0000000cff067219 */ /* 0x000fca0000011609 */
[----:B------:R-:W2:Y:S01]  /*89b0*/  LDC R27, c[0x0][0x638] ;  /* 0x00018e00ff1b7b82 */ /* 0x000ea20000000800 */
[-C--:B---3--:R-:W-:Y:S02]  /*89c0*/  SHF.L.U32 R8, R8, R25.reuse, RZ ;  /* 0x0000001908087219 */ /* 0x088fe400000006ff */
[-CC-:B------:R-:W-:Y:S02]  /*89d0*/  SHF.R.U64 R23, R21, R25.reuse, R6.reuse ;  /* 0x0000001915177219 */ /* 0x180fe40000001206 */
[----:B------:R-:W-:Y:S02]  /*89e0*/  LOP3.LUT R32, RZ, R8, RZ, 0x33, !PT ;  /* 0x00000008ff207212 */ /* 0x000fe400078e33ff */
[----:B------:R-:W-:Y:S01]  /*89f0*/  SHF.R.U32.HI R9, RZ, R25, R6 ;  /* 0x00000019ff097219 */ /* 0x000fe20000011606 */
[----:B------:R-:W3:Y:S01]  /*8a00*/  LDC R31, c[0x0][0x610] ;  /* 0x00018400ff1f7b82 */ /* 0x000ee20000000800 */
[----:B------:R-:W-:Y:S01]  /*8a10*/  IMAD.MOV.U32 R8, RZ, RZ, R23 ;  /* 0x000000ffff087224 */ /* 0x000fe200078e0017 */
[----:B------:R-:W-:Y:S06]  /*8a20*/  @!P0 BRA `(.L_x_299) ;  /* 0x0000000000288947 */ /* 0x000fec0003800000 */
        /* <DEDUP_REMOVED lines=10> */
.L_x_299:
[----:B------:R-:W-:Y:S02]  /*8ad0*/  ISETP.NE.AND P0, PT, R2, 0x1, PT ;  /* 0x000000010200780c */ /* 0x000fe40003f05270 */
[----:B-1----:R-:W-:Y:S01]  /*8ae0*/  SHF.R.U64 R6, R8, R26, R9 ;  /* 0x0000001a08067219 */ /* 0x002fe20000001209 */
[----:B0-----:R-:W-:Y:S01]  /*8af0*/  VIADD R9, R20, 0xffffffff ;  /* 0xffffffff14097836 */ /* 0x001fe20000000000 */
[----:B------:R-:W-:Y:S02]  /*8b00*/  SHF.L.U32 R30, R30, R25, RZ ;  /* 0x000000191e1e7219 */ /* 0x000fe400000006ff */
[----:B------:R-:W-:Y:S01]  /*8b10*/  LOP3.LUT R5, R21, R32, RZ, 0xc0, !PT ;  /* 0x0000002015057212 */ /* 0x000fe200078ec0ff */
[----:B------:R-:W-:-:S04]  /*8b20*/  IMAD.MOV R8, RZ, RZ, -R6 ;  /* 0x000000ffff087224 */ /* 0x000fc800078e0a06 */
[----:B------:R-:W-:Y:S01]  /*8b30*/  IMAD R6, R30, R6, R5 ;  /* 0x000000061e067224 */ /* 0x000fe200078e0205 */
[----:B------:R-:W-:Y:S01]  /*8b40*/  LOP3.LUT R5, R14, R9, RZ, 0xc0, !PT ;  /* 0x000000090e057212 */ /* 0x000fe200078ec0ff */
[----:B------:R-:W-:Y:S02]  /*8b50*/  @P0 IMAD R3, R7, R24, R4 ;  /* 0x0000001807030224 */ /* 0x000fe400078e0204 */
[----:B--2---:R-:W-:Y:S02]  /*8b60*/  IMAD R4, R8, R27, R23 ;  /* 0x0000001b08047224 */ /* 0x004fe400078e0217 */
[----:B---3--:R-:W-:Y:S02]  /*8b70*/  IMAD R3, R6, R31, R3 ;  /* 0x0000001f06037224 */ /* 0x008fe400078e0203 */
[----:B------:R-:W-:Y:S02]  /*8b80*/  IMAD R4, R4, R20, R5 ;  /* 0x0000001404047224 */ /* 0x000fe400078e0205 */
[----:B------:R-:W-:-:S02]  /*8b90*/  IMAD.MOV.U32 R8, RZ, RZ, 0x1 ;  /* 0x00000001ff087424 */ /* 0x000fc400078e00ff */
[----:B------:R-:W-:Y:S01]  /*8ba0*/  IMAD.MOV.U32 R6, RZ, RZ, R22 ;  /* 0x000000ffff067224 */ /* 0x000fe200078e0016 */
[----:B------:R-:W-:Y:S02]  /*8bb0*/  SEL R20, R4, R3, !P0 ;  /* 0x0000000304147207 */ /* 0x000fe40004000000 */
[----:B------:R-:W-:-:S07]  /*8bc0*/  SEL R21, R3, R4, !P0 ;  /* 0x0000000403157207 */ /* 0x000fce0004000000 */
.L_x_297:
[----:B------:R-:W-:-:S08]  /*8bd0*/  NOP ;  /* 0x0000000000007918 */ /* 0x000fd00000000000 */
[----:B------:R-:W0:-:S00]  /*8be0*/  USETMAXREG.DEALLOC.CTAPOOL 0x28 ;  /* 0x00000028000079c8 */ /* 0x000e0000080e0500 */
[----:B0-----:R-:W-:-:S13]  /*8bf0*/  ISETP.NE.AND P0, PT, R0, RZ, PT ;  /* 0x000000ff0000720c */ /* 0x001fda0003f05270 */
[----:B------:R-:W-:Y:S05]  /*8c00*/  @P0 EXIT ;  /* 0x000000000000094d */ /* 0x000fea0003800000 */
[----:B------:R-:W-:Y:S01]  /*8c10*/  LOP3.LUT P0, RZ, R8, 0xff, RZ, 0xc0, !PT ;  /* 0x000000ff08ff7812 */ /* 0x000fe2000780c0ff */
[----:B------:R-:W-:Y:S02]  /*8c20*/  IMAD.MOV.U32 R0, RZ, RZ, 0x1 ;  /* 0x00000001ff007424 */ /* 0x000fe400078e00ff */
[----:B------:R-:W-:-:S10]  /*8c30*/  IMAD.MOV.U32 R3, RZ, RZ, RZ ;  /* 0x000000ffff037224 */ /* 0x000fd400078e00ff */
[----:B------:R-:W-:Y:S05]  /*8c40*/  @!P0 BRA `(.L_x_300) ;  /* 0x0000000c00488947 */ /* 0x000fea0003800000 */
[----:B------:R-:W0:Y:S01]  /*8c50*/  LDC R0, c[0x0][0x28c] ;  /* 0x0000a300ff007b82 */ /* 0x000e220000000800 */
[----:B------:R-:W1:Y:S01]  /*8c60*/  S2R R11, SR_CgaCtaId ;  /* 0x00000000000b7919 */ /* 0x000e620000008800 */
[----:B------:R-:W-:Y:S01]  /*8c70*/  ULDC UR5, c[0x0][0x658] ;  /* 0x0001960000057ab9 */ /* 0x000fe20000000800 */
[----:B------:R-:W-:Y:S01]  /*8c80*/  UMOV UR7, 0xffffffff ;  /* 0xffffffff00077882 */ /* 0x000fe20000000000 */
[----:B------:R-:W-:Y:S01]  /*8c90*/  ULDC UR6, c[0x0][0xc] ;  /* 0x0000030000067ab9 */ /* 0x000fe20000000800 */
[----:B------:R-:W-:Y:S01]  /*8ca0*/  USHF.L.U32 UR8, UR7, UR5, URZ ;  /* 0x0000000507087299 */ /* 0x000fe2000800063f */
[----:B------:R-:W-:Y:S01]  /*8cb0*/  BSSY B0, `(.L_x_300) ;  /* 0x00000cb000007945 */ /* 0x000fe20003800000 */
[----:B------:R-:W-:Y:S01]  /*8cc0*/  UMOV UR9, 0x1 ;  /* 0x0000000100097882 */ /* 0x000fe20000000000 */
[----:B------:R-:W-:Y:S01]  /*8cd0*/  ULDC UR7, c[0x0][0x10] ;  /* 0x0000040000077ab9 */ /* 0x000fe20000000800 */
[----:B------:R-:W-:Y:S01]  /*8ce0*/  USHF.L.U32 UR18, UR9, UR5, URZ ;  /* 0x0000000509127299 */ /* 0x000fe2000800063f */
[----:B------:R-:W-:Y:S01]  /*8cf0*/  IMAD.MOV.U32 R9, RZ, RZ, 0x1 ;  /* 0x00000001ff097424 */ /* 0x000fe200078e00ff */
[----:B------:R-:W-:Y:S01]  /*8d00*/  UIMAD.WIDE.U32 UR6, UR6, UR7, URZ ;  /* 0x00000007060672a5 */ /* 0x000fe2000f8e003f */
[----:B------:R-:W-:Y:S01]  /*8d10*/  LOP3.LUT R8, R19, 0x2, RZ, 0xfc, !PT ;  /* 0x0000000213087812 */ /* 0x000fe200078efcff */
[----:B------:R-:W-:Y:S01]  /*8d20*/  ULDC UR5, c[0x0][0x14] ;  /* 0x0000050000057ab9 */ /* 0x000fe20000000800 */
[----:B------:R-:W-:Y:S01]  /*8d30*/  ULDC UR4, c[0x0][0x600] ;  /* 0x0001800000047ab9 */ /* 0x000fe20000000800 */
[----:B------:R-:W-:-:S02]  /*8d40*/  UIMAD.WIDE.U32 UR22, UR6, UR5, URZ ;  /* 0x00000005061672a5 */ /* 0x000fc4000f8e003f */
[----:B------:R-:W-:Y:S02]  /*8d50*/  UIMAD UR13, UR7, UR5, URZ ;  /* 0x00000005070d72a4 */ /* 0x000fe4000f8e023f */
[----:B------:R-:W-:Y:S02]  /*8d60*/  UIADD3 UR4, UR4, -0x1, URZ ;  /* 0xffffffff04047890 */ /* 0x000fe4000fffe03f */
[----:B------:R-:W-:Y:S02]  /*8d70*/  ULOP3.LUT UR17, URZ, UR8, URZ, 0x33, !UPT ;  /* 0x000000083f117292 */ /* 0x000fe4000f8e333f */
[----:B------:R-:W-:Y:S01]  /*8d80*/  UIADD3 UR13, UR23, UR13, URZ ;  /* 0x0000000d170d7290 */ /* 0x000fe2000fffe03f */
[----:B0-----:R-:W-:Y:S01]  /*8d90*/  VIADD R0, R0, 0x1f ;  /* 0x0000001f00007836 */ /* 0x001fe20000000000 */
[----:B------:R-:W-:-:S04]  /*8da0*/  ULDC.64 UR24, c[0x0][0x198] ;  /* 0x0000660000187ab9 */ /* 0x000fc80000000a00 */
[----:B------:R-:W-:Y:S01]  /*8db0*/  SHF.R.S32.HI R3, RZ, 0x1f, R0 ;  /* 0x0000001fff037819 */ /* 0x000fe20000011400 */
[----:B-1----:R-:W-:-:S03]  /*8dc0*/  IMAD.SHL.U32 R4, R11, 0x1000, RZ ;  /* 0x000010000b047824 */ /* 0x002fc600078e00ff */
[----:B------:R-:W-:Y:S01]  /*8dd0*/  LEA.HI R10, R3, R0, RZ, 0x5 ;  /* 0x00000000030a7211 */ /* 0x000fe200078f28ff */
[----:B------:R-:W-:Y:S02]  /*8de0*/  IMAD.SHL.U32 R11, R11, 0x80, RZ ;  /* 0x000000800b0b7824 */ /* 0x000fe400078e00ff */
[----:B------:R-:W-:Y:S01]  /*8df0*/  IMAD.MOV.U32 R0, RZ, RZ, 0x1 ;  /* 0x00000001ff007424 */ /* 0x000fe200078e00ff */
[----:B------:R-:W-:Y:S01]  /*8e00*/  LOP3.LUT R4, R4, 0x1000, RZ, 0xc0, !PT ;  /* 0x0000100004047812 */ /* 0x000fe200078ec0ff */
[----:B------:R-:W-:Y:S01]  /*8e10*/  IMAD.MOV.U32 R3, RZ, RZ, RZ ;  /* 0x000000ffff037224 */ /* 0x000fe200078e00ff */
[----:B------:R-:W-:Y:S02]  /*8e20*/  SHF.R.S32.HI R10, RZ, 0x5, R10 ;  /* 0x00000005ff0a7819 */ /* 0x000fe4000001140a */
[----:B------:R-:W-:Y:S01]  /*8e30*/  LOP3.LUT R11, R11, 0x80, RZ, 0xc0, !PT ;  /* 0x000000800b0b7812 */ /* 0x000fe200078ec0ff */
[----:B------:R-:W-:Y:S02]  /*8e40*/  VIADD R12, R4, 0x3100 ;  /* 0x00003100040c7836 */ /* 0x000fe40000000000 */
[----:B------:R-:W-:-:S07]  /*8e50*/  VIADD R13, R10, 0x1 ;  /* 0x000000010a0d7836 */ /* 0x000fce0000000000 */
.L_x_311:
[----:B------:R-:W-:-:S03]  /*8e60*/  UMOV UR5, 0xffffffff ;  /* 0xffffffff00057882 */ /* 0x000fc60000000000 */
[----:B------:R-:W-:Y:S05]  /*8e70*/  BRA.DIV UR5, `(.L_x_301) ;  /* 0x0000000e05807947 */ /* 0x000fea000b800000 */
[----:B------:R-:W-:-:S13]  /*8e80*/  ELECT P6, URZ, PT ;  /* 0x00000000003f782f */ /* 0x000fda00038c0000 */
.L_x_321:
[----:B------:R-:W0:Y:S01]  /*8e90*/  LDC R4, c[0x0][0x28c] ;  /* 0x0000a300ff047b82 */ /* 0x000e220000000800 */
[----:B------:R-:W-:Y:S01]  /*8ea0*/  BSSY B1, `(.L_x_302) ;  /* 0x0000038000017945 */ /* 0x000fe20003800000 */
[----:B0-----:R-:W-:-:S13]  /*8eb0*/  ISETP.LT.OR P6, PT, R4, 0x1, !P6 ;  /* 0x000000010400780c */ /* 0x001fda00077c1670 */
[----:B------:R-:W-:Y:S05]  /*8ec0*/  @P6 BRA `(.L_x_303) ;  /* 0x0000000000d46947 */ /* 0x000fea0003800000 */
[----:B------:R-:W-:Y:S02]  /*8ed0*/  IMAD R20, R20, 0x100, R11 ;  /* 0x0000010014147824 */ /* 0x000fe400078e020b */
[----:B------:R-:W-:Y:S02]  /*8ee0*/  IMAD.SHL.U32 R21, R21, 0x80, RZ ;  /* 0x0000008015157824 */ /* 0x000fe400078e00ff */
[----:B------:R-:W-:Y:S02]  /*8ef0*/  IMAD.MOV.U32 R24, RZ, RZ, RZ ;  /* 0x000000ffff187224 */ /* 0x000fe400078e00ff */
[----:B------:R-:W-:Y:S02]  /*8f00*/  IMAD.MOV.U32 R4, RZ, RZ, R13 ;  /* 0x000000ffff047224 */ /* 0x000fe400078e000d */
[----:B------:R-:W-:Y:S02]  /*8f10*/  IMAD.MOV.U32 R5, RZ, RZ, R0 ;  /* 0x000000ffff057224 */ /* 0x000fe400078e0000 */
[----:B------:R-:W-:-:S07]  /*8f20*/  IMAD.MOV.U32 R7, RZ, RZ, R3 ;  /* 0x000000ffff077224 */ /* 0x000fce00078e0003 */
.L_x_306:
[----:B------:R-:W0:Y:S01]  /*8f30*/  S2R R15, SR_CgaCtaId ;  /* 0x00000000000f7919 */ /* 0x000e220000008800 */
[----:B------:R-:W-:Y:S02]  /*8f40*/  MOV R14, 0x400 ;  /* 0x00000400000e7802 */ /* 0x000fe40000000f00 */
[----:B------:R-:W-:Y:S02]  /*8f50*/  LOP3.LUT P1, RZ, R18, 0x7f, RZ, 0xc0, !PT ;  /* 0x0000007f12ff7812 */ /* 0x000fe4000782c0ff */
[----:B0-----:R-:W-:Y:S02]  /*8f60*/  LEA R22, R15, R14, 0x18 ;  /* 0x0000000e0f167211 */ /* 0x001fe400078ec0ff */
[----:B------:R-:W-:-:S09]  /*8f70*/  SHF.L.U32 R14, R5, 0x1f, RZ ;  /* 0x0000001f050e7819 */ /* 0x000fd200000006ff */
[----:B------:R-:W0:Y:S01]  /*8f80*/  @!P1 LDC R15, c[0x0][0x500] ;  /* 0x00014000ff0f9b82 */ /* 0x000e220000000800 */
[----:B------:R-:W-:-:S04]  /*8f90*/  IMAD R23, R7, 0x8, R22 ;  /* 0x0000000807177824 */ /* 0x000fc800078e0216 */
[----:B------:R-:W1:Y:S02]  /*8fa0*/  SYNCS.PHASECHK.TRANS64.TRYWAIT P0, [R23+URZ+0x18], R14 ;  /* 0x0000180e170075a7 */ /* 0x000e64000800017f */
[----:B-1----:R-:W-:Y:S05]  /*8fb0*/  @!P0 BRA `(.L_x_304) ;  /* 0x0000000c00508947 */ /* 0x002fea0003800000 */
.L_x_322:
[----:B-1----:R-:W-:Y:S01]  /*8fc0*/  PRMT R14, R8, 0x9910, RZ ;  /* 0x00009910080e7816 */ /* 0x002fe200000000ff */
[----:B0-----:R0:W-:Y:S03]  /*8fd0*/  @!P1 SYNCS.ARRIVE.TRANS64 RZ, [R23+URZ], R15 ;  /* 0x0000000f17ff99a7 */ /* 0x0011e6000800003f */
[----:B------:R-:W-:-:S13]  /*8fe0*/  ISETP.NE.AND P0, PT, R14, 0x2, PT ;  /* 0x000000020e00780c */ /* 0x000fda0003f05270 */
[----:B0-----:R-:W-:Y:S05]  /*8ff0*/  @P0 BRA `(.L_x_305) ;  /* 0x0000000000040947 */ /* 0x001fea0003800000 */
[----:B------:R-:W-:Y:S01]  /*9000*/  BPT.TRAP 0x1 ;  /* 0x000000040000795c */ /* 0x000fe20000300000 */
.L_x_305:
[----:B------:R-:W-:Y:S01]  /*9010*/  R2UR UR19, R22 ;  /* 0x00000000161372ca */ /* 0x000fe200000e0000 */
[----:B------:R-:W-:Y:S01]  /*9020*/  IMAD R22, R7, 0x1000, R22 ;  /* 0x0000100007167824 */ /* 0x000fe200078e0216 */
[----:B------:R-:W-:Y:S01]  /*9030*/  R2UR UR9, R23 ;  /* 0x00000000170972ca */ /* 0x000fe200000e0000 */
[----:B------:R-:W-:Y:S01]  /*9040*/  IMAD R14, R7, 0x2000, R12 ;  /* 0x00002000070e7824 */ /* 0x000fe200078e020c */
[----:B------:R-:W-:Y:S01]  /*9050*/  UIADD3 UR6, UP0, UR24, 0xf0, URZ ;  /* 0x000000f018067890 */ /* 0x000fe2000ff1e03f */
[----:B------:R-:W-:Y:S01]  /*9060*/  VIADD R4, R4, 0xffffffff ;  /* 0xffffffff04047836 */ /* 0x000fe20000000000 */
[----:B------:R-:W-:Y:S01]  /*9070*/  R2UR UR5, R22 ;  /* 0x00000000160572ca */ /* 0x000fe200000e0000 */
[----:B------:R-:W-:Y:S01]  /*9080*/  UIADD3 UR26, UP1, UR24, 0x1f0, URZ ;  /* 0x000001f0181a7890 */ /* 0x000fe2000ff3e03f */
[----:B------:R-:W-:Y:S01]  /*9090*/  R2UR UR8, R14 ;  /* 0x000000000e0872ca */ /* 0x000fe200000e0000 */
[----:B------:R-:W-:Y:S01]  /*90a0*/  UIADD3.X UR7, URZ, UR25, URZ, UP0, !UPT ;  /* 0x000000193f077290 */ /* 0x000fe200087fe43f */
[----:B------:R-:W-:Y:S01]  /*90b0*/  R2UR UR11, R21 ;  /* 0x00000000150b72ca */ /* 0x000fe200000e0000 */
[----:B------:R-:W-:Y:S01]  /*90c0*/  VIADD R7, R7, 0x1 ;  /* 0x0000000107077836 */ /* 0x000fe20000000000 */
[----:B------:R-:W-:Y:S01]  /*90d0*/  R2UR UR10, R24 ;  /* 0x00000000180a72ca */ /* 0x000fe200000e0000 */
[----:B------:R-:W-:Y:S01]  /*90e0*/  UIADD3.X UR27, URZ, UR25, URZ, UP1, !UPT ;  /* 0x000000193f1b7290 */ /* 0x000fe20008ffe43f */
[----:B------:R-:W-:Y:S01]  /*90f0*/  R2UR UR12, R6 ;  /* 0x00000000060c72ca */ /* 0x000fe200000e0000 */
[----:B------:R-:W-:Y:S01]  /*9100*/  UMOV UR14, 0x0 ;  /* 0x00000000000e7882 */ /* 0x000fe20000000000 */
[----:B------:R-:W-:Y:S01]  /*9110*/  R2UR UR20, R20 ;  /* 0x00000000141472ca */ /* 0x000fe200000e0000 */
[----:B------:R-:W-:Y:S01]  /*9120*/  UMOV UR15, 0x10000000 ;  /* 0x10000000000f7882 */ /* 0x000fe20000000000 */
[----:B------:R-:W-:Y:S01]  /*9130*/  ISETP.GT.AND P1, PT, R4, 0x1, PT ;  /* 0x000000010400780c */ /* 0x000fe20003f24270 */
[----:B------:R-:W-:Y:S01]  /*9140*/  UIADD3 UR16, UR5, 0x100, URZ ;  /* 0x0000010005107890 */ /* 0x000fe2000fffe03f */
[----:B------:R-:W-:Y:S01]  /*9150*/  ISETP.NE.AND P0, PT, R7, 0x3, PT ;  /* 0x000000030700780c */ /* 0x000fe20003f05270 */
[----:B------:R-:W-:Y:S01]  /*9160*/  UIADD3 UR5, UR19, UR8, URZ ;  /* 0x0000000813057290 */ /* 0x000fe2000fffe03f */
[----:B------:R-:W-:Y:S01]  /*9170*/  VIADD R24, R24, 0x20 ;  /* 0x0000002018187836 */ /* 0x000fe20000000000 */
[----:B------:R-:W-:Y:S01]  /*9180*/  UMOV UR21, 0x30000 ;  /* 0x0003000000157882 */ /* 0x000fe20000000000 */
[----:B------:R-:W-:-:S02]  /*9190*/  SEL R14, RZ, 0x1, P0 ;  /* 0x00000001ff0e7807 */ /* 0x000fc40000000000 */
[----:B------:R-:W-:Y:S01]  /*91a0*/  UMOV UR8, UR16 ;  /* 0x0000001000087c82 */ /* 0x000fe20008000000 */
[----:B------:R-:W-:Y:S01]  /*91b0*/  SEL R7, R7, RZ, P0 ;  /* 0x000000ff07077207 */ /* 0x000fe20000000000 */
[----:B------:R0:W-:Y:S01]  /*91c0*/  UTMALDG.3D [UR8], [UR6], desc[UR14] ;  /* 0x00000e08060075b4 */ /* 0x0001e20008011000 */
[----:B------:R-:W-:Y:S01]  /*91d0*/  LOP3.LUT R5, R5, R14, RZ, 0x3c, !PT ;  /* 0x0000000e05057212 */ /* 0x000fe200078e3cff */
[----:B0-----:R-:W-:Y:S01]  /*91e0*/  UMOV UR11, UR20 ;  /* 0x00000014000b7c82 */ /* 0x001fe20008000000 */
[----:B------:R-:W-:Y:S02]  /*91f0*/  UMOV UR8, UR5 ;  /* 0x0000000500087c82 */ /* 0x000fe40008000000 */
[----:B------:R0:W-:Y:S02]  /*9200*/  UTMALDG.3D.MULTICAST [UR8], [UR26], UR21, desc[UR14] ;  /* 0x00000e081a0073b4 */ /* 0x0001e40008011815 */
[----:B0-----:R-:W-:Y:S05]  /*9210*/  @P1 BRA `(.L_x_306) ;  /* 0xfffffffc00441947 */ /* 0x001fea000383ffff */
.L_x_303:
[----:B------:R-:W-:Y:S05]  /*9220*/  BSYNC B1 ;  /* 0x0000000000017941 */ /* 0x000fea0003800000 */
.L_x_302:
[----:B------:R-:W-:Y:S01]  /*9230*/  LOP3.LUT P1, RZ, R9, 0xff, RZ, 0xc0, !PT ;  /* 0x000000ff09ff7812 */ /* 0x000fe2000782c0ff */
[C---:B------:R-:W-:Y:S01]  /*9240*/  IMAD.IADD R6, R10.reuse, 0x1, R3 ;  /* 0x000000010a067824 */ /* 0x040fe200078e0203 */
[----:B------:R-:W-:Y:S01]  /*9250*/  ULDC.64 UR6, c[0x0][0x650] ;  /* 0x0001940000067ab9 */ /* 0x000fe20000000a00 */
[----:B------:R-:W-:Y:S01]  /*9260*/  ISETP.GE.U32.AND P2, PT, R10, 0x3, PT ;  /* 0x000000030a00780c */ /* 0x000fe20003f46070 */
[----:B------:R-:W-:Y:S01]  /*9270*/  BSSY B1, `(.L_x_307) ;  /* 0x000006c000017945 */ /* 0x000fe20003800000 */
[----:B------:R-:W-:Y:S01]  /*9280*/  IMAD.MOV.U32 R21, RZ, RZ, -0x1 ;  /* 0xffffffffff157424 */ /* 0x000fe200078e00ff */
[----:B------:R-:W-:Y:S01]  /*9290*/  ISETP.GT.U32.AND P0, PT, R6, 0x2, PT ;  /* 0x000000020600780c */ /* 0x000fe20003f04070 */
[----:B------:R-:W-:Y:S01]  /*92a0*/  IMAD.MOV.U32 R20, RZ, RZ, -0x1 ;  /* 0xffffffffff147424 */ /* 0x000fe200078e00ff */
[----:B------:R-:W-:Y:S02]  /*92b0*/  PRMT R9, RZ, 0x7610, R9 ;  /* 0x00007610ff097816 */ /* 0x000fe40000000009 */
[----:B------:R-:W-:-:S03]  /*92c0*/  ISETP.LT.U32.AND P0, PT, R10, 0x3, P0 ;  /* 0x000000030a00780c */ /* 0x000fc60000701070 */
[----:B------:R-:W0:Y:S01]  /*92d0*/  @P1 S2R R5, SR_CgaCtaId ;  /* 0x0000000000051919 */ /* 0x000e220000008800 */
[----:B------:R-:W-:-:S04]  /*92e0*/  @P1 MOV R4, 0x400 ;  /* 0x0000040000041802 */ /* 0x000fc80000000f00 */
[----:B0-----:R-:W-:Y:S01]  /*92f0*/  @P1 LEA R3, R5, R4, 0x18 ;  /* 0x0000000405031211 */ /* 0x001fe200078ec0ff */
[----:B------:R-:W-:-:S03]  /*9300*/  IMAD.WIDE.U32 R4, R6, -0x55555555, RZ ;  /* 0xaaaaaaab06047825 */ /* 0x000fc600078e00ff */
[----:B------:R0:W-:Y:S01]  /*9310*/  @P1 SYNCS.ARRIVE.TRANS64.A1T0 RZ, [R3+URZ+0x48], RZ ;  /* 0x000048ff03ff19a7 */ /* 0x0001e2000810003f */
[----:B------:R-:W-:Y:S02]  /*9320*/  IADD3 R16, P1, R16, UR22, RZ ;  /* 0x0000001610107c10 */ /* 0x000fe4000ff3e0ff */
[----:B------:R-:W-:Y:S02]  /*9330*/  SHF.R.U32.HI R5, RZ, 0x1, R5 ;  /* 0x00000001ff057819 */ /* 0x000fe40000011605 */
[----:B------:R-:W-:Y:S02]  /*9340*/  IADD3.X R17, R17, UR13, RZ, P1, !PT ;  /* 0x0000000d11117c10 */ /* 0x000fe40008ffe4ff */
[----:B------:R-:W-:Y:S02]  /*9350*/  PRMT R4, RZ, 0x7610, R4 ;  /* 0x00007610ff047816 */ /* 0x000fe40000000004 */
[----:B0-----:R-:W-:Y:S02]  /*9360*/  SEL R3, RZ, 0x1, !P0 ;  /* 0x00000001ff037807 */ /* 0x001fe40004000000 */
[----:B------:R-:W-:-:S02]  /*9370*/  ISETP.GE.U32.AND P0, PT, R16, UR6, PT ;  /* 0x0000000610007c0c */ /* 0x000fc4000bf06070 */
[----:B------:R-:W-:Y:S01]  /*9380*/  LOP3.LUT R0, R0, R3, RZ, 0x3c, !PT ;  /* 0x0000000300007212 */ /* 0x000fe200078e3cff */
[----:B------:R-:W-:Y:S01]  /*9390*/  IMAD R3, R5, -0x3, R6 ;  /* 0xfffffffd05037824 */ /* 0x000fe200078e0206 */
[----:B------:R-:W-:Y:S01]  /*93a0*/  ISETP.GE.U32.AND.EX P0, PT, R17, UR7, PT, P0 ;  /* 0x0000000711007c0c */ /* 0x000fe2000bf06100 */
[----:B------:R-:W-:Y:S01]  /*93b0*/  IMAD.MOV.U32 R6, RZ, RZ, -0x1 ;  /* 0xffffffffff067424 */ /* 0x000fe200078e00ff */
[----:B------:R-:W-:-:S11]  /*93c0*/  @P2 LOP3.LUT R0, R0, 0x1, R5, 0x78, !PT ;  /* 0x0000000100002812 */ /* 0x000fd600078e7805 */
[----:B------:R-:W-:Y:S05]  /*93d0*/  @P0 BRA `(.L_x_308) ;  /* 0x0000000400540947 */ /* 0x000fea0003800000 */
[----:B------:R-:W0:Y:S01]  /*93e0*/  S2R R15, SR_CTAID.X ;  /* 0x00000000000f7919 */ /* 0x000e220000002500 */
[----:B------:R-:W-:Y:S01]  /*93f0*/  ULDC.64 UR6, c[0x0][0x628] ;  /* 0x00018a0000067ab9 */ /* 0x000fe20000000a00 */
[----:B------:R-:W-:Y:S01]  /*9400*/  ULDC UR8, c[0x0][0x630] ;  /* 0x00018c0000087ab9 */ /* 0x000fe20000000800 */
[----:B------:R-:W-:Y:S01]  /*9410*/  ISETP.NE.U32.AND P0, PT, RZ, UR6, PT ;  /* 0x00000006ff007c0c */ /* 0x000fe2000bf05070 */
[----:B------:R-:W1:Y:S01]  /*9420*/  S2R R20, SR_CTAID.Y ;  /* 0x0000000000147919 */ /* 0x000e620000002600 */
[----:B------:R-:W-:Y:S01]  /*9430*/  ULDC UR9, c[0x0][0x150] ;  /* 0x0000540000097ab9 */ /* 0x000fe20000000800 */
[----:B------:R-:W-:Y:S01]  /*9440*/  IMAD.MOV.U32 R4, RZ, RZ, R16 ;  /* 0x000000ffff047224 */ /* 0x000fe200078e0010 */
[----:B------:R-:W-:Y:S01]  /*9450*/  ISETP.NE.AND.EX P0, PT, RZ, UR7, PT, P0 ;  /* 0x00000007ff007c0c */ /* 0x000fe2000bf05300 */
[----:B------:R-:W-:Y:S01]  /*9460*/  IMAD.MOV.U32 R5, RZ, RZ, R17 ;  /* 0x000000ffff057224 */ /* 0x000fe200078e0011 */
[----:B0-----:R-:W-:-:S11]  /*9470*/  I2FP.F32.U32 R22, R15 ;  /* 0x0000000f00167245 */ /* 0x001fd60000201000 */
[----:B------:R-:W-:Y:S05]  /*9480*/  @!P0 BRA `(.L_x_309) ;  /* 0x0000000000288947 */ /* 0x000fea0003800000 */
[----:B------:R-:W-:Y:S02]  /*9490*/  ULDC UR5, c[0x0][0x634] ;  /* 0x00018d0000057ab9 */ /* 0x000fe40000000800 */
[----:B------:R-:W-:-:S05]  /*94a0*/  IADD3 R5, P0, R16, UR5, RZ ;  /* 0x0000000510057c10 */ /* 0x000fca000ff1e0ff */
[----:B------:R-:W-:-:S04]  /*94b0*/  IMAD.X R21, RZ, RZ, R17, P0 ;  /* 0x000000ffff157224 */ /* 0x000fc800000e0611 */
[----:B------:R-:W-:-:S04]  /*94c0*/  IMAD.WIDE.U32 R6, R21, UR6, RZ ;  /* 0x0000000615067c25 */ /* 0x000fc8000f8e00ff */
[----:B------:R-:W-:-:S04]  /*94d0*/  IMAD.WIDE.U32 R6, P0, R5, UR7, R6 ;  /* 0x0000000705067c25 */ /* 0x000fc8000f800006 */
[----:B------:R-:W-:-:S04]  /*94e0*/  IMAD.WIDE.U32 R4, R5, UR6, RZ ;  /* 0x0000000605047c25 */ /* 0x000fc8000f8e00ff */
[----:B------:R-:W-:Y:S01]  /*94f0*/  IMAD.MOV.U32 R4, RZ, RZ, R7 ;  /* 0x000000ffff047224 */ /* 0x000fe200078e0007 */
[----:B------:R-:W-:Y:S01]  /*9500*/  IADD3 RZ, P1, R5, R6, RZ ;  /* 0x0000000605ff7210 */ /* 0x000fe20007f3e0ff */
[----:B------:R-:W-:-:S04]  /*9510*/  IMAD.X R5, RZ, RZ, RZ, P0 ;  /* 0x000000ffff057224 */ /* 0x000fc800000e06ff */
[----:B------:R-:W-:-:S08]  /*9520*/  IMAD.WIDE.U32.X R4, R21, UR7, R4, P1 ;  /* 0x0000000715047c25 */ /* 0x000fd000088e0404 */
.L_x_309:
[--C-:B------:R-:W-:Y:S01]  /*9530*/  SHF.R.U64 R14, R4, UR8, R5.reuse ;  /* 0x00000008040e7c19 */ /* 0x100fe20008001205 */
[----:B------:R-:W-:Y:S01]  /*9540*/  FMUL R22, R22, UR9 ;  /* 0x0000000916167c20 */ /* 0x000fe20008400000 */
[----:B------:R-:W-:Y:S01]  /*9550*/  SHF.R.U32.HI R4, RZ, UR8, R5 ;  /* 0x00000008ff047c19 */ /* 0x000fe20008011605 */
[----:B------:R-:W0:Y:S01]  /*9560*/  LDC R6, c[0x0][0x144] ;  /* 0x00005100ff067b82 */ /* 0x000e220000000800 */
[----:B------:R-:W-:Y:S01]  /*9570*/  IADD3 R5, P0, RZ, -R14, RZ ;  /* 0x8000000eff057210 */ /* 0x000fe20007f1e0ff */
[----:B------:R-:W-:Y:S01]  /*9580*/  ULDC UR5, c[0x0][0x154] ;  /* 0x0000550000057ab9 */ /* 0x000fe20000000800 */
[----:B-1----:R-:W-:Y:S01]  /*9590*/  I2FP.F32.U32 R7, R20 ;  /* 0x0000001400077245 */ /* 0x002fe20000201000 */
[----:B------:R-:W1:Y:S01]  /*95a0*/  F2I.U32.TRUNC.NTZ R22, R22 ;  /* 0x0000001600167305 */ /* 0x000e62000020f000 */
[----:B------:R-:W-:Y:S01]  /*95b0*/  ULDC.64 UR6, c[0x0][0x620] ;  /* 0x0001880000067ab9 */ /* 0x000fe20000000a00 */
[----:B------:R-:W-:Y:S01]  /*95c0*/  IMAD.X R4, RZ, RZ, ~R4, P0 ;  /* 0x000000ffff047224 */ /* 0x000fe200000e0e04 */
[----:B------:R-:W-:Y:S01]  /*95d0*/  ISETP.NE.AND P2, PT, R2, 0x1, PT ;  /* 0x000000010200780c */ /* 0x000fe20003f45270 */
[----:B------:R-:W-:Y:S01]  /*95e0*/  FMUL R23, R7, UR5 ;  /* 0x0000000507177c20 */ /* 0x000fe20008400000 */
[----:B------:R-:W2:Y:S01]  /*95f0*/  LDC R25, c[0x0][0x148] ;  /* 0x00005200ff197b82 */ /* 0x000ea20000000800 */
[----:B------:R-:W-:Y:S01]  /*9600*/  IMAD R4, R4, UR6, RZ ;  /* 0x0000000604047c24 */ /* 0x000fe2000f8e02ff */
[----:B------:R-:W-:-:S03]  /*9610*/  ULDC UR5, c[0x0][0x618] ;  /* 0x0001860000057ab9 */ /* 0x000fc60000000800 */
[----:B------:R-:W3:Y:S01]  /*9620*/  F2I.U32.TRUNC.NTZ R23, R23 ;  /* 0x0000001700177305 */ /* 0x000ee2000020f000 */
[C---:B------:R-:W-:Y:S02]  /*9630*/  IMAD R7, R5.reuse, UR7, R4 ;  /* 0x0000000705077c24 */ /* 0x040fe4000f8e0204 */
[----:B------:R-:W-:Y:S01]  /*9640*/  IMAD.WIDE.U32 R4, R5, UR6, R16 ;  /* 0x0000000605047c25 */ /* 0x000fe2000f8e0010 */
[----:B------:R-:W-:Y:S02]  /*9650*/  ULDC.64 UR6, c[0x0][0x640] ;  /* 0x0001900000067ab9 */ /* 0x000fe40000000a00 */
[----:B------:R-:W-:Y:S01]  /*9660*/  ISETP.NE.U32.AND P0, PT, RZ, UR6, PT ;  /* 0x00000006ff007c0c */ /* 0x000fe2000bf05070 */
[----:B------:R-:W-:Y:S02]  /*9670*/  IMAD.IADD R5, R5, 0x1, R7 ;  /* 0x0000000105057824 */ /* 0x000fe400078e0207 */
[----:B-1----:R-:W-:Y:S01]  /*9680*/  IMAD.MOV R22, RZ, RZ, -R22 ;  /* 0x000000ffff167224 */ /* 0x002fe200078e0a16 */
[----:B------:R-:W-:-:S02]  /*9690*/  ISETP.NE.AND.EX P0, PT, RZ, UR7, PT, P0 ;  /* 0x00000007ff007c0c */ /* 0x000fc4000bf05300 */
[----:B------:R-:W-:Y:S01]  /*96a0*/  SHF.R.U64 R21, R4, UR5, R5 ;  /* 0x0000000504157c19 */ /* 0x000fe20008001205 */
[----:B0-----:R-:W-:Y:S01]  /*96b0*/  IMAD R15, R6, R22, R15 ;  /* 0x00000016060f7224 */ /* 0x001fe200078e020f */
[----:B------:R-:W-:Y:S01]  /*96c0*/  SHF.R.U32.HI R4, RZ, UR5, R5 ;  /* 0x00000005ff047c19 */ /* 0x000fe20008011605 */
[----:B------:R-:W-:Y:S01]  /*96d0*/  ULDC UR5, c[0x0][0x608] ;  /* 0x0001820000057ab9 */ /* 0x000fe20000000800 */
[----:B---3--:R-:W-:Y:S02]  /*96e0*/  IMAD.MOV R6, RZ, RZ, -R23 ;  /* 0x000000ffff067224 */ /* 0x008fe400078e0a17 */
[--C-:B------:R-:W-:Y:S02]  /*96f0*/  SHF.R.U64 R22, R21, UR5, R4.reuse ;  /* 0x0000000515167c19 */ /* 0x100fe40008001204 */
[----:B------:R-:W-:Y:S01]  /*9700*/  SHF.R.U32.HI R5, RZ, UR5, R4 ;  /* 0x00000005ff057c19 */ /* 0x000fe20008011604 */
[----:B------:R-:W-:Y:S01]  /*9710*/  ULDC UR5, c[0x0][0x658] ;  /* 0x0001960000057ab9 */ /* 0x000fe20000000800 */
[----:B--2---:R-:W-:-:S02]  /*9720*/  @P2 IMAD R15, R25, R6, R20 ;  /* 0x00000006190f2224 */ /* 0x004fc400078e0214 */
[--C-:B------:R-:W-:Y:S02]  /*9730*/  SHF.R.U64 R20, R22, UR5, R5.reuse ;  /* 0x0000000516147c19 */ /* 0x100fe40008001205 */
[----:B------:R-:W-:-:S03]  /*9740*/  SHF.R.U32.HI R23, RZ, UR5, R5 ;  /* 0x00000005ff177c19 */ /* 0x000fc60008011605 */
[----:B------:R-:W-:Y:S02]  /*9750*/  IMAD.MOV.U32 R6, RZ, RZ, R20 ;  /* 0x000000ffff067224 */ /* 0x000fe400078e0014 */
[----:B------:R-:W-:Y:S01]  /*9760*/  IMAD.MOV.U32 R5, RZ, RZ, R23 ;  /* 0x000000ffff057224 */ /* 0x000fe200078e0017 */
[----:B------:R-:W-:Y:S06]  /*9770*/  @!P0 BRA `(.L_x_310) ;  /* 0x00000000002c8947 */ /* 0x000fec0003800000 */
        /* <DEDUP_REMOVED lines=9> */
[----:B------:R-:W-:-:S04]  /*9810*/  IMAD.WIDE.U32.X R4, R23, UR7, R4, P1 ;  /* 0x0000000717047c25 */ /* 0x000fc800088e0404 */
[----:B------:R-:W-:-:S07]  /*9820*/  IMAD.MOV.U32 R6, RZ, RZ, R4 ;  /* 0x000000ffff067224 */ /* 0x000fce00078e0004 */
.L_x_310:
[----:B------:R-:W-:Y:S01]  /*9830*/  ULDC UR5, c[0x0][0x648] ;  /* 0x0001920000057ab9 */ /* 0x000fe20000000800 */
[----:B------:R-:W-:Y:S01]  /*9840*/  LOP3.LUT R4, R22, UR17, RZ, 0xc0, !PT ;  /* 0x0000001116047c12 */ /* 0x000fe2000f8ec0ff */
[----:B------:R-:W-:Y:S01]  /*9850*/  ULDC UR6, c[0x0][0x610] ;  /* 0x0001840000067ab9 */ /* 0x000fe20000000800 */
[----:B------:R-:W-:Y:S01]  /*9860*/  SHF.R.U64 R5, R6, UR5, R5 ;  /* 0x0000000506057c19 */ /* 0x000fe20008001205 */
[----:B------:R-:W-:Y:S01]  /*9870*/  ULDC UR5, c[0x0][0x638] ;  /* 0x00018e0000057ab9 */ /* 0x000fe20000000800 */
[----:B------:R-:W-:-:S03]  /*9880*/  LOP3.LUT R21, R21, UR4, RZ, 0xc0, !PT ;  /* 0x0000000415157c12 */ /* 0x000fc6000f8ec0ff */
[----:B------:R-:W-:Y:S02]  /*9890*/  IMAD.MOV R7, RZ, RZ, -R5 ;  /* 0x000000ffff077224 */ /* 0x000fe400078e0a05 */
[----:B------:R-:W-:Y:S02]  /*98a0*/  IMAD R4, R5, UR18, R4 ;  /* 0x0000001205047c24 */ /* 0x000fe4000f8e0204 */
[----:B------:R-:W-:Y:S01]  /*98b0*/  IMAD R20, R7, UR5, R20 ;  /* 0x0000000507147c24 */ /* 0x000fe2000f8e0214 */
[----:B------:R-:W-:Y:S01]  /*98c0*/  ULDC UR5, c[0x0][0x600] ;  /* 0x0001800000057ab9 */ /* 0x000fe20000000800 */
[----:B------:R-:W-:Y:S02]  /*98d0*/  IMAD R15, R4, UR6, R15 ;  /* 0x00000006040f7c24 */ /* 0x000fe4000f8e020f */
[----:B------:R-:W-:Y:S02]  /*98e0*/  IMAD R6, R20, UR5, R21 ;  /* 0x0000000514067c24 */ /* 0x000fe4000f8e0215 */
[----:B------:R-:W-:-:S03]  /*98f0*/  IMAD.MOV.U32 R4, RZ, RZ, 0x1 ;  /* 0x00000001ff047424 */ /* 0x000fc600078e00ff */
[----:B------:R-:W-:Y:S02]  /*9900*/  SEL R20, R6, R15, !P2 ;  /* 0x0000000f06147207 */ /* 0x000fe40005000000 */
[----:B------:R-:W-:Y:S01]  /*9910*/  SEL R21, R15, R6, !P2 ;  /* 0x000000060f157207 */ /* 0x000fe20005000000 */
[----:B------:R-:W-:-:S07]  /*9920*/  IMAD.MOV.U32 R6, RZ, RZ, R14 ;  /* 0x000000ffff067224 */ /* 0x000fce00078e000e */
.L_x_308:
[----:B------:R-:W-:Y:S05]  /*9930*/  BSYNC B1 ;  /* 0x0000000000017941 */ /* 0x000fea0003800000 */
.L_x_307:
[----:B------:R-:W-:-:S13]  /*9940*/  LOP3.LUT P0, RZ, R4, 0xff, RZ, 0xc0, !PT ;  /* 0x000000ff04ff7812 */ /* 0x000fda000780c0ff */
[----:B------:R-:W-:Y:S05]  /*9950*/  @P0 BRA `(.L_x_311) ;  /* 0xfffffff400400947 */ /* 0x000fea000383ffff */
[----:B------:R-:W-:Y:S05]  /*9960*/  BSYNC B0 ;  /* 0x0000000000007941 */ /* 0x000fea0003800000 */
.L_x_300:
[----:B------:R-:W-:-:S03]  /*9970*/  UMOV UR5, 0xffffffff ;  /* 0xffffffff00057882 */ /* 0x000fc60000000000 */
[----:B------:R-:W-:Y:S05]  /*9980*/  BRA.DIV UR5, `(.L_x_312) ;  /* 0x0000000205f07947 */ /* 0x000fea000b800000 */
[----:B------:R-:W-:-:S13]  /*9990*/  ELECT P6, URZ, PT ;  /* 0x00000000003f782f */ /* 0x000fda00038c0000 */
.L_x_325:
[----:B------:R-:W-:Y:S04]  /*99a0*/  BSSY B0, `(.L_x_313) ;  /* 0x0000022000007945 */ /* 0x000fe80003800000 */
[----:B------:R-:W-:Y:S05]  /*99b0*/  @!P6 BRA `(.L_x_314) ;  /* 0x000000000080e947 */ /* 0x000fea0003800000 */
[----:B------:R-:W-:-:S04]  /*99c0*/  LOP3.LUT R19, R19, 0x2, RZ, 0xfc, !PT ;  /* 0x0000000213137812 */ /* 0x000fc800078efcff */
[----:B------:R-:W-:-:S13]  /*99d0*/  ISETP.NE.AND P0, PT, R19, 0x3, PT ;  /* 0x000000031300780c */ /* 0x000fda0003f05270 */
[----:B------:R-:W-:Y:S05]  /*99e0*/  @!P0 BRA `(.L_x_315) ;  /* 0x0000000000048947 */ /* 0x000fea0003800000 */
[----:B------:R-:W-:Y:S01]  /*99f0*/  BPT.TRAP 0x1 ;  /* 0x000000040000795c */ /* 0x000fe20000300000 */
.L_x_315:
[----:B------:R-:W0:Y:S01]  /*9a00*/  S2R R5, SR_CgaCtaId ;  /* 0x0000000000057919 */ /* 0x000e220000008800 */
[----:B------:R-:W-:Y:S02]  /*9a10*/  MOV R2, 0x400 ;  /* 0x0000040000027802 */ /* 0x000fe40000000f00 */
[----:B------:R-:W-:Y:S02]  /*9a20*/  SHF.L.U32 R4, R0, 0x1f, RZ ;  /* 0x0000001f00047819 */ /* 0x000fe400000006ff */
[----:B0-----:R-:W-:-:S05]  /*9a30*/  LEA R2, R5, R2, 0x18 ;  /* 0x0000000205027211 */ /* 0x001fca00078ec0ff */
[----:B------:R-:W-:-:S04]  /*9a40*/  VIADD R2, R2, 0x18 ;  /* 0x0000001802027836 */ /* 0x000fc80000000000 */
[C---:B------:R-:W-:Y:S02]  /*9a50*/  IMAD R7, R3.reuse, 0x8, R2 ;  /* 0x0000000803077824 */ /* 0x040fe400078e0202 */
[----:B------:R-:W-:Y:S02]  /*9a60*/  VIADD R3, R3, 0x1 ;  /* 0x0000000103037836 */ /* 0x000fe40000000000 */
[----:B------:R-:W0:Y:S03]  /*9a70*/  SYNCS.PHASECHK.TRANS64.TRYWAIT P0, [R7+URZ], R4 ;  /* 0x00000004070075a7 */ /* 0x000e26000800017f */
[----:B------:R-:W-:-:S04]  /*9a80*/  ISETP.NE.AND P1, PT, R3, 0x3, PT ;  /* 0x000000030300780c */ /* 0x000fc80003f25270 */
[----:B------:R-:W-:Y:S02]  /*9a90*/  SEL R5, RZ, 0x1, P1 ;  /* 0x00000001ff057807 */ /* 0x000fe40000800000 */
[----:B------:R-:W-:Y:S02]  /*9aa0*/  SEL R3, R3, RZ, P1 ;  /* 0x000000ff03037207 */ /* 0x000fe40000800000 */
[----:B------:R-:W-:-:S03]  /*9ab0*/  LOP3.LUT R9, R0, R5, RZ, 0x3c, !PT ;  /* 0x0000000500097212 */ /* 0x000fc600078e3cff */
[----:B------:R-:W-:Y:S01]  /*9ac0*/  IMAD R6, R3, 0x8, R2 ;  /* 0x0000000803067824 */ /* 0x000fe200078e0202 */
[----:B------:R-:W-:Y:S01]  /*9ad0*/  SHF.L.U32 R5, R9, 0x1f, RZ ;  /* 0x0000001f09057819 */ /* 0x000fe200000006ff */
[----:B0-----:R-:W-:Y:S06]  /*9ae0*/  @!P0 BRA `(.L_x_316) ;  /* 0x0000000000b88947 */ /* 0x001fec0003800000 */
.L_x_326:
[----:B------:R-:W1:Y:S01]  /*9af0*/  SYNCS.PHASECHK.TRANS64.TRYWAIT P0, [R6+URZ], R5 ;  /* 0x00000005060075a7 */ /* 0x000e62000800017f */
[----:B------:R-:W-:-:S05]  /*9b00*/  VIADD R0, R3, 0x1 ;  /* 0x0000000103007836 */ /* 0x000fca0000000000 */
[----:B------:R-:W-:-:S04]  /*9b10*/  ISETP.NE.AND P1, PT, R0, 0x3, PT ;  /* 0x000000030000780c */ /* 0x000fc80003f25270 */
[----:B0-----:R-:W-:Y:S02]  /*9b20*/  SEL R4, RZ, 0x1, P1 ;  /* 0x00000001ff047807 */ /* 0x001fe40000800000 */
[----:B------:R-:W-:Y:S02]  /*9b30*/  SEL R3, R0, RZ, P1 ;  /* 0x000000ff00037207 */ /* 0x000fe40000800000 */
[----:B------:R-:W-:Y:S01]  /*9b40*/  LOP3.LUT R0, R9, R4, RZ, 0x3c, !PT ;  /* 0x0000000409007212 */ /* 0x000fe200078e3cff */
[----:B-1----:R-:W-:Y:S06]  /*9b50*/  @!P0 BRA `(.L_x_317) ;  /* 0x0000000000b08947 */ /* 0x002fec0003800000 */
.L_x_327:
[----:B------:R-:W-:Y:S01]  /*9b60*/  IMAD R3, R3, 0x8, R2 ;  /* 0x0000000803037824 */ /* 0x000fe200078e0202 */
[----:B------:R-:W-:-:S07]  /*9b70*/  SHF.L.U32 R0, R0, 0x1f, RZ ;  /* 0x0000001f00007819 */ /* 0x000fce00000006ff */
.L_x_318:
[----:B-1----:R1:W2:Y:S02]  /*9b80*/  SYNCS.PHASECHK.TRANS64.TRYWAIT P0, [R3+URZ], R0 ;  /* 0x00000000030075a7 */ /* 0x0022a4000800017f */
[----:B--2---:R-:W-:Y:S05]  /*9b90*/  @!P0 NANOSLEEP.SYNCS 0x989680 ;  /* 0x009896800000895d */ /* 0x004fea0003900000 */
[----:B------:R-:W2:Y:S02]  /*9ba0*/  @!P0 SYNCS.PHASECHK.TRANS64 P0, [R3+URZ], R0 ;  /* 0x00000000030085a7 */ /* 0x000ea4000800007f */
[----:B--2---:R-:W-:Y:S05]  /*9bb0*/  @!P0 BRA `(.L_x_318) ;  /* 0xfffffffc00f08947 */ /* 0x004fea000383ffff */
.L_x_314:
[----:B------:R-:W-:Y:S05]  /*9bc0*/  BSYNC B0 ;  /* 0x0000000000007941 */ /* 0x000fea0003800000 */
.L_x_313:
[----:B------:R-:W-:Y:S05]  /*9bd0*/  EXIT ;  /* 0x000000000000794d */ /* 0x000fea0003800000 */
.L_x_21:
[----:B----4-:R4:W0:Y:S02]  /*9be0*/  SYNCS.PHASECHK.TRANS64.TRYWAIT P1, [R3+URZ], R0 ;  /* 0x00000000030075a7 */ /* 0x010824000802017f */
[----:B0-----:R-:W-:Y:S05]  /*9bf0*/  @!P1 NANOSLEEP.SYNCS 0x989680 ;  /* 0x009896800000995d */ /* 0x001fea0003900000 */
[----:B------:R-:W0:Y:S02]  /*9c00*/  @!P1 SYNCS.PHASECHK.TRANS64 P1, [R3+URZ], R0 ;  /* 0x00000000030095a7 */ /* 0x000e24000802007f */
[----:B0-----:R-:W-:Y:S05]  /*9c10*/  @!P1 BRA `(.L_x_21) ;  /* 0xfffffffc00f09947 */ /* 0x001fea000383ffff */
[----:B------:R-:W-:Y:S05]  /*9c20*/  BRA `(.L_x_20) ;  /* 0xffffff7800347947 */ /* 0x000fea000383ffff */
.L_x_26:
[----:B-1----:R1:W3:Y:S02]  /*9c30*/  SYNCS.PHASECHK.TRANS64.TRYWAIT P1, [R5+URZ], R4 ;  /* 0x00000004050075a7 */ /* 0x0022e4000802017f */
[----:B---3--:R-:W-:Y:S05]  /*9c40*/  @!P1 NANOSLEEP.SYNCS 0x989680 ;  /* 0x009896800000995d */ /* 0x008fea0003900000 */
[----:B------:R-:W3:Y:S02]  /*9c50*/  @!P1 SYNCS.PHASECHK.TRANS64 P1, [R5+URZ], R4 ;  /* 0x00000004050095a7 */ /* 0x000ee4000802007f */
[----:B---3--:R-:W-:Y:S05]  /*9c60*/  @!P1 BRA `(.L_x_26) ;  /* 0xfffffffc00f09947 */ /* 0x008fea000383ffff */
[----:B------:R-:W-:Y:S05]  /*9c70*/  BRA `(.L_x_25) ;  /* 0xffffff7800c87947 */ /* 0x000fea000383ffff */
.L_x_301:
[----:B------:R-:W-:Y:S01]  /*9c80*/  BSSY B1, `(.L_x_319) ;  /* 0x0000006000017945 */ /* 0x000fe20003800000 */
[----:B------:R-:W-:-:S07]  /*9c90*/  IMAD.MOV.U32 R15, RZ, RZ, -0x1 ;  /* 0xffffffffff0f7424 */ /* 0x000fce00078e00ff */
[----:B------:R-:W-:Y:S05]  /*9ca0*/  WARPSYNC.COLLECTIVE R15, `(.L_x_320) ;  /* 0x000000000f0c7348 */ /* 0x000fea0003c00000 */
[----:B------:R-:W-:Y:S02]  /*9cb0*/  ELECT P6, UR62, PT ;  /* 0x00000000003e782f */ /* 0x000fe400038c0000 */
[----:B------:R-:W-:Y:S01]  /*9cc0*/  MOV R14, UR62 ;  /* 0x0000003e000e7c02 */ /* 0x000fe20008000f00 */
[----:B------:R-:W-:Y:S10]  /*9cd0*/  ENDCOLLECTIVE ;  /* 0x000000000000791b */ /* 0x000ff40003800000 */
.L_x_320:
[----:B------:R-:W-:Y:S05]  /*9ce0*/  BSYNC B1 ;  /* 0x0000000000017941 */ /* 0x000fea0003800000 */
.L_x_319:
[----:B------:R-:W-:Y:S05]  /*9cf0*/  BRA `(.L_x_321) ;  /* 0xfffffff000647947 */ /* 0x000fea000383ffff */
.L_x_304:
[----:B-1----:R1:W2:Y:S02]  /*9d00*/  SYNCS.PHASECHK.TRANS64.TRYWAIT P0, [R23+URZ+0x18], R14 ;  /* 0x0000180e170075a7 */ /* 0x0022a4000800017f */
[----:B--2---:R-:W-:Y:S05]  /*9d10*/  @!P0 NANOSLEEP.SYNCS 0x989680 ;  /* 0x009896800000895d */ /* 0x004fea0003900000 */
[----:B------:R-:W2:Y:S02]  /*9d20*/  @!P0 SYNCS.PHASECHK.TRANS64 P0, [R23+URZ+0x18], R14 ;  /* 0x0000180e170085a7 */ /* 0x000ea4000800007f */
[----:B--2---:R-:W-:Y:S05]  /*9d30*/  @!P0 BRA `(.L_x_304) ;  /* 0xfffffffc00f08947 */ /* 0x004fea000383ffff */
[----:B------:R-:W-:Y:S05]  /*9d40*/  BRA `(.L_x_322) ;  /* 0xfffffff0009c7947 */ /* 0x000fea000383ffff */
.L_x_312:
[----:B------:R-:W-:Y:S01]  /*9d50*/  BSSY B0, `(.L_x_323) ;  /* 0x0000006000007945 */ /* 0x000fe20003800000 */
[----:B------:R-:W-:-:S07]  /*9d60*/  IMAD.MOV.U32 R15, RZ, RZ, -0x1 ;  /* 0xffffffffff0f7424 */ /* 0x000fce00078e00ff */
[----:B------:R-:W-:Y:S05]  /*9d70*/  WARPSYNC.COLLECTIVE R15, `(.L_x_324) ;  /* 0x000000000f0c7348 */ /* 0x000fea0003c00000 */
[----:B------:R-:W-:Y:S02]  /*9d80*/  ELECT P6, UR62, PT ;  /* 0x00000000003e782f */ /* 0x000fe400038c0000 */
[----:B------:R-:W-:Y:S01]  /*9d90*/  MOV R14, UR62 ;  /* 0x0000003e000e7c02 */ /* 0x000fe20008000f00 */
[----:B------:R-:W-:Y:S10]  /*9da0*/  ENDCOLLECTIVE ;  /* 0x000000000000791b */ /* 0x000ff40003800000 */
.L_x_324:
[----:B------:R-:W-:Y:S05]  /*9db0*/  BSYNC B0 ;  /* 0x0000000000007941 */ /* 0x000fea0003800000 */
.L_x_323:
[----:B------:R-:W-:Y:S05]  /*9dc0*/  BRA `(.L_x_325) ;  /* 0xfffffff800f47947 */ /* 0x000fea000383ffff */
.L_x_316:
[----:B0-----:R0:W1:Y:S02]  /*9dd0*/  SYNCS.PHASECHK.TRANS64.TRYWAIT P0, [R7+URZ], R4 ;  /* 0x00000004070075a7 */ /* 0x001064000800017f */
[----:B-1----:R-:W-:Y:S05]  /*9de0*/  @!P0 NANOSLEEP.SYNCS 0x989680 ;  /* 0x009896800000895d */ /* 0x002fea0003900000 */
[----:B------:R-:W1:Y:S02]  /*9df0*/  @!P0 SYNCS.PHASECHK.TRANS64 P0, [R7+URZ], R4 ;  /* 0x00000004070085a7 */ /* 0x000e64000800007f */
[----:B-1----:R-:W-:Y:S05]  /*9e00*/  @!P0 BRA `(.L_x_316) ;  /* 0xfffffffc00f08947 */ /* 0x002fea000383ffff */
[----:B------:R-:W-:Y:S05]  /*9e10*/  BRA `(.L_x_326) ;  /* 0xfffffffc00347947 */ /* 0x000fea000383ffff */
.L_x_317:
[----:B0-----:R0:W1:Y:S02]  /*9e20*/  SYNCS.PHASECHK.TRANS64.TRYWAIT P0, [R6+URZ], R5 ;  /* 0x00000005060075a7 */ /* 0x001064000800017f */
[----:B-1----:R-:W-:Y:S05]  /*9e30*/  @!P0 NANOSLEEP.SYNCS 0x989680 ;  /* 0x009896800000895d */ /* 0x002fea0003900000 */
[----:B------:R-:W1:Y:S02]  /*9e40*/  @!P0 SYNCS.PHASECHK.TRANS64 P0, [R6+URZ], R5 ;  /* 0x00000005060085a7 */ /* 0x000e64000800007f */
[----:B-1----:R-:W-:Y:S05]  /*9e50*/  @!P0 BRA `(.L_x_317) ;  /* 0xfffffffc00f08947 */ /* 0x002fea000383ffff */
[----:B------:R-:W-:Y:S05]  /*9e60*/  BRA `(.L_x_327) ;  /* 0xfffffffc003c7947 */ /* 0x000fea000383ffff */
.L_x_328:
[----:B------:R-:W-:-:S00]  /*9e70*/  BRA `(.L_x_328) ;  /* 0xfffffffc00fc7947 */ /* 0x000fc0000383ffff */
[----:B------:R-:W-:-:S00]  /*9e80*/  NOP ;  /* 0x0000000000007918 */ /* 0x000fc00000000000 */
[----:B------:R-:W-:-:S00]  /*9e90*/  NOP ;  /* 0x0000000000007918 */ /* 0x000fc00000000000 */
[----:B------:R-:W-:-:S00]  /*9ea0*/  NOP ;  /* 0x0000000000007918 */ /* 0x000fc00000000000 */
[----:B------:R-:W-:-:S00]  /*9eb0*/  NOP ;  /* 0x0000000000007918 */ /* 0x000fc00000000000 */
[----:B------:R-:W-:-:S00]  /*9ec0*/  NOP ;  /* 0x0000000000007918 */ /* 0x000fc00000000000 */
[----:B------:R-:W-:-:S00]  /*9ed0*/  NOP ;  /* 0x0000000000007918 */ /* 0x000fc00000000000 */
[----:B------:R-:W-:-:S00]  /*9ee0*/  NOP ;  /* 0x0000000000007918 */ /* 0x000fc00000000000 */
[----:B------:R-:W-:-:S00]  /*9ef0*/  NOP ;  /* 0x0000000000007918 */ /* 0x000fc00000000000 */
.L_x_329:


//--------------------- .nv.global.init           --------------------------
	.section	.nv.global.init,"aw",@progbits
.nv.global.init:
	.type		$str$22,@object
	.size		$str$22,($str$23 - $str$22)
$str$22:
        /*0000*/ 	.byte	0x6b, 0x5f, 0x74, 0x69, 0x6c, 0x65, 0x5f, 0x63, 0x6f, 0x75, 0x6e, 0x74, 0x20, 0x3e, 0x3d, 0x20
        /*0010*/ 	.byte	0x31, 0x00
	.type		$str$23,@object
	.size		$str$23,(__unnamed_1 - $str$23)
$str$23:
        /*0012*/ 	.byte	0x2f, 0x74, 0x6d, 0x70, 0x2f, 0x63, 0x75, 0x74, 0x6c, 0x61, 0x73, 0x73, 0x5f, 0x73, 0x77, 0x65
        /*0022*/ 	.byte	0x65, 0x70, 0x5f, 0x73, 0x72, 0x63, 0x2f, 0x69, 0x6e, 0x63, 0x6c, 0x75, 0x64, 0x65, 0x2f, 0x63
        /*0032*/ 	.byte	0x75, 0x74, 0x6c, 0x61, 0x73, 0x73, 0x2f, 0x67, 0x65, 0x6d, 0x6d, 0x2f, 0x63, 0x6f, 0x6c, 0x6c
        /*0042*/ 	.byte	0x65, 0x63, 0x74, 0x69, 0x76, 0x65, 0x2f, 0x73, 0x6d, 0x39, 0x30, 0x5f, 0x6d, 0x6d, 0x61, 0x5f
        /*0052*/ 	.byte	0x74, 0x6d, 0x61, 0x5f, 0x67, 0x6d, 0x6d, 0x61, 0x5f, 0x73, 0x73, 0x5f, 0x77, 0x61, 0x72, 0x70
        /*0062*/ 	.byte	0x73, 0x70, 0x65, 0x63, 0x69, 0x61, 0x6c, 0x69, 0x7a, 0x65, 0x64, 0x2e, 0x68, 0x70, 0x70, 0x00
	.type		__unnamed_1,@object
	.size		__unnamed_1,(.L_0 - __unnamed_1)
__unnamed_1:
        /*0072*/ 	.byte	0x76, 0x6f, 0x69, 0x64, 0x20, 0x63, 0x75, 0x74, 0x6c, 0x61, 0x73, 0x73, 0x3a, 0x3a, 0x67, 0x65
        /* <DEDUP_REMOVED lines=172> */
        /*0b42*/ 	.byte	0x69, 0x64, 0x65, 0x6e, 0x74, 0x69, 0x74, 0x79, 0x5d, 0x00
.L_0:


//--------------------- .nv.shared._ZN7cutlass13device_kernelINS_4gemm6kernel13GemmUniversalIN4cute5tupleIJiiiiEEENS1_10collective13CollectiveMmaINS1_34MainloopSm90TmaGmmaWarpSpecializedILi3ENS5_IJNS4_1CILi2EEENSA_ILi1EEESC_EEENS1_35KernelTmaWarpSpecializedCooperativeEEENS5_IJNSA_ILi128EEENSA_ILi256EEENSA_ILi32EEEEEEaNS5_IJlSC_lEEEaSK_NS4_8TiledMMAINS4_8MMA_AtomIJNS4_4SM904GMMA27MMA_64x256x32_S32S8S8_SS_TNEEEENS4_6LayoutISD_NS5_IJSC_NSA_ILi0EEESS_EEEEENS5_IJNS4_10UnderscoreESV_SV_EEEEENS4_13SM90_TMA_LOADENS4_14ComposedLayoutINS4_7SwizzleILi1ELi4ELi3EEENS4_18smem_ptr_flag_bitsILi8EEENSR_INS5_IJNSA_ILi8EEESI_EEENS5_IJSI_SC_EEEEEEEvNS4_8identityENS4_23SM90_TMA_LOAD_MULTICASTES18_vS19_EENS_8epilogue10collective6detail29Sm90TmaWarpSpecializedAdapterINS1D_15DefaultEpilogueIaSK_SK_NS1C_6thread17LinearCombinationIaLi1EiiLNS1H_9ScaleType4KindE0ELNS_15FloatRoundStyleE2EaEENS1_15EpilogueDefaultEEEEEvvEEEEvNT_6ParamsE --------------------------
	.section	.nv.shared._ZN7cutlass13device_kernelINS_4gemm6kernel13GemmUniversalIN4cute5tupleIJiiiiEEENS1_10collective13CollectiveMmaINS1_34MainloopSm90TmaGmmaWarpSpecializedILi3ENS5_IJNS4_1CILi2EEENSA_ILi1EEESC_EEENS1_35KernelTmaWarpSpecializedCooperativeEEENS5_IJNSA_ILi128EEENSA_ILi256EEENSA_ILi32EEEEEEaNS5_IJlSC_lEEEaSK_NS4_8TiledMMAINS4_8MMA_AtomIJNS4_4SM904GMMA27MMA_64x256x32_S32S8S8_SS_TNEEEENS4_6LayoutISD_NS5_IJSC_NSA_ILi0EEESS_EEEEENS5_IJNS4_10UnderscoreESV_SV_EEEEENS4_13SM90_TMA_LOADENS4_14ComposedLayoutINS4_7SwizzleILi1ELi4ELi3EEENS4_18smem_ptr_flag_bitsILi8EEENSR_INS5_IJNSA_ILi8EEESI_EEENS5_IJSI_SC_EEEEEEEvNS4_8identityENS4_23SM90_TMA_LOAD_MULTICASTES18_vS19_EENS_8epilogue10collective6detail29Sm90TmaWarpSpecializedAdapterINS1D_15DefaultEpilogueIaSK_SK_NS1C_6thread17LinearCombinationIaLi1EiiLNS1H_9ScaleType4KindE0ELNS_15FloatRoundStyleE2EaEENS1_15EpilogueDefaultEEEEEvvEEEEvNT_6ParamsE,"aw",@nobits
	.sectionflags	@""
	.align	16
	.zero		1024


//--------------------- .nv.shared.reserved.0     --------------------------
	.section	.nv.shared.reserved.0,"aw",@nobits
	.weak		__nv_reservedSMEM_offset_0_alias
	.size		__nv_reservedSMEM_offset_0_alias, 0, 0
	.other		__nv_reservedSMEM_offset_0_alias,@"STO_CUDA_RESERVED_SHARED STV_DEFAULT"
__nv_reservedSMEM_offset_0_alias:
	.zero		0


//--------------------- .nv.global                --------------------------
	.section	.nv.global,"aw",@nobits
.nv.global:
	.type		_ZN39_INTERNAL_b17d877b_4_k_cu_beaeec38_52944cute1_E,@object
	.size		_ZN39_INTERNAL_b17d877b_4_k_cu_beaeec38_52944cute1_E,(_ZN39_INTERNAL_b17d877b_4_k_cu_beaeec38_52944cuda3std3__45__cpo6cbeginE - _ZN39_INTERNAL_b17d877b_4_k_cu_beaeec38_52944cute1_E)
_ZN39_INTERNAL_b17d877b_4_k_cu_beaeec38_52944cute1_E:
	.zero		1
	.type		_ZN39_INTERNAL_b17d877b_4_k_cu_beaeec38_52944cuda3std3__45__cpo6cbeginE,@object
	.size		_ZN39_INTERNAL_b17d877b_4_k_cu_beaeec38_52944cuda3std3__45__cpo6cbeginE,(_ZN39_INTERNAL_b17d877b_4_k_cu_beaeec38_52944cuda3std3__48in_placeE - _ZN39_INTERNAL_b17d877b_4_k_cu_beaeec38_52944cuda3std3__45__cpo6cbeginE)
_ZN39_INTERNAL_b17d877b_4_k_cu_beaeec38_52944cuda3std3__45__cpo6cbeginE:
	.zero		1
	.type		_ZN39_INTERNAL_b17d877b_4_k_cu_beaeec38_52944cuda3std3__48in_placeE,@object
	.size		_ZN39_INTERNAL_b17d877b_4_k_cu_beaeec38_52944cuda3std3__48in_placeE,(_ZN39_INTERNAL_b17d877b_4_k_cu_beaeec38_52944cuda3std6ranges3__45__cpo9iter_moveE - _ZN39_INTERNAL_b17d877b_4_k_cu_beaeec38_52944cuda3std3__48in_placeE)
_ZN39_INTERNAL_b17d877b_4_k_cu_beaeec38_52944cuda3std3__48in_placeE:
	.zero		1
	.type		_ZN39_INTERNAL_b17d877b_4_k_cu_beaeec38_52944cuda3std6ranges3__45__cpo9iter_moveE,@object
	.size		_ZN39_INTERNAL_b17d877b_4_k_cu_beaeec38_52944cuda3std6ranges3__45__cpo9iter_moveE,(_ZN39_INTERNAL_b17d877b_4_k_cu_beaeec38_52944cuda3std3__45__cpo5beginE - _ZN39_INTERNAL_b17d877b_4_k_cu_beaeec38_52944cuda3std6ranges3__45__cpo9iter_moveE)
_ZN39_INTERNAL_b17d877b_4_k_cu_beaeec38_52944cuda3std6ranges3__45__cpo9iter_moveE:
	.zero		1
	.type		_ZN39_INTERNAL_b17d877b_4_k_cu_beaeec38_52944cuda3std3__45__cpo5beginE,@object
	.size		_ZN39_INTERNAL_b17d877b_4_k_cu_beaeec38_52944cuda3std3__45__cpo5beginE,(_ZN39_INTERNAL_b17d877b_4_k_cu_beaeec38_52944cuda3std3__441_GLOBAL__N__b17d877b_4_k_cu_beaeec38_52946ignoreE - _ZN39_INTERNAL_b17d877b_4_k_cu_beaeec38_52944cuda3std3__45__cpo5beginE)
_ZN39_INTERNAL_b17d877b_4_k_cu_beaeec38_52944cuda3std3__45__cpo5beginE:
	.zero		1
	.type		_ZN39_INTERNAL_b17d877b_4_k_cu_beaeec38_52944cuda3std3__441_GLOBAL__N__b17d877b_4_k_cu_beaeec38_52946ignoreE,@object
	.size		_ZN39_INTERNAL_b17d877b_4_k_cu_beaeec38_52944cuda3std3__441_GLOBAL__N__b17d877b_4_k_cu_beaeec38_52946ignoreE,(_ZN39_INTERNAL_b17d877b_4_k_cu_beaeec38_52944cute7productE - _ZN39_INTERNAL_b17d877b_4_k_cu_beaeec38_52944cuda3std3__441_GLOBAL__N__b17d877b_4_k_cu_beaeec38_52946ignoreE)
_ZN39_INTERNAL_b17d877b_4_k_cu_beaeec38_52944cuda3std3__441_GLOBAL__N__b17d877b_4_k_cu_beaeec38_52946ignoreE:
	.zero		1
	.type		_ZN39_INTERNAL_b17d877b_4_k_cu_beaeec38_52944cute7productE,@object
	.size		_ZN39_INTERNAL_b17d877b_4_k_cu_beaeec38_52944cute7productE,(_ZN39_INTERNAL_b17d877b_4_k_cu_beaeec38_52944cuda3std3__45__cpo3endE - _ZN39_INTERNAL_b17d877b_4_k_cu_beaeec38_52944cute7productE)
_ZN39_INTERNAL_b17d877b_4_k_cu_beaeec38_52944cute7productE:
	.zero		1
	.type		_ZN39_INTERNAL_b17d877b_4_k_cu_beaeec38_52944cuda3std3__45__cpo3endE,@object
	.size		_ZN39_INTERNAL_b17d877b_4_k_cu_beaeec38_52944cuda3std3__45__cpo3endE,(_ZN39_INTERNAL_b17d877b_4_k_cu_beaeec38_52944cuda3std3__419piecewise_constructE - _ZN39_INTERNAL_b17d877b_4_k_cu_beaeec38_52944cuda3std3__45__cpo3endE)
_ZN39_INTERNAL_b17d877b_4_k_cu_beaeec38_52944cuda3std3__45__cpo3endE:
	.zero		1
	.type		_ZN39_INTERNAL_b17d877b_4_k_cu_beaeec38_52944cuda3std3__419piecewise_constructE,@object
	.size		_ZN39_INTERNAL_b17d877b_4_k_cu_beaeec38_52944cuda3std3__419piecewise_constructE,(_ZN39_INTERNAL_b17d877b_4_k_cu_beaeec38_52944cuda3std3__45__cpo4cendE - _ZN39_INTERNAL_b17d877b_4_k_cu_beaeec38_52944cuda3std3__419piecewise_constructE)
_ZN39_INTERNAL_b17d877b_4_k_cu_beaeec38_52944cuda3std3__419piecewise_constructE:
	.zero		1
	.type		_ZN39_INTERNAL_b17d877b_4_k_cu_beaeec38_52944cuda3std3__45__cpo4cendE,@object
	.size		_ZN39_INTERNAL_b17d877b_4_k_cu_beaeec38_52944cuda3std3__45__cpo4cendE,(_ZN39_INTERNAL_b17d877b_4_k_cu_beaeec38_52944cuda3std6ranges3__45__cpo4swapE - _ZN39_INTERNAL_b17d877b_4_k_cu_beaeec38_52944cuda3std3__45__cpo4cendE)
_ZN39_INTERNAL_b17d877b_4_k_cu_beaeec38_52944cuda3std3__45__cpo4cendE:
	.zero		1
	.type		_ZN39_INTERNAL_b17d877b_4_k_cu_beaeec38_52944cuda3std6ranges3__45__cpo4swapE,@object
	.size		_ZN39_INTERNAL_b17d877b_4_k_cu_beaeec38_52944cuda3std6ranges3__45__cpo4swapE,(.L_8 - _ZN39_INTERNAL_b17d877b_4_k_cu_beaeec38_52944cuda3std6ranges3__45__cpo4swapE)
_ZN39_INTERNAL_b17d877b_4_k_cu_beaeec38_52944cuda3std6ranges3__45__cpo4swapE:
	.zero		1
.L_8:


//--------------------- .nv.constant0._ZN7cutlass13device_kernelINS_4gemm6kernel13GemmUniversalIN4cute5tupleIJiiiiEEENS1_10collective13CollectiveMmaINS1_34MainloopSm90TmaGmmaWarpSpecializedILi3ENS5_IJNS4_1CILi2EEENSA_ILi1EEESC_EEENS1_35KernelTmaWarpSpecializedCooperativeEEENS5_IJNSA_ILi128EEENSA_ILi256EEENSA_ILi32EEEEEEaNS5_IJlSC_lEEEaSK_NS4_8TiledMMAINS4_8MMA_AtomIJNS4_4SM904GMMA27MMA_64x256x32_S32S8S8_SS_TNEEEENS4_6LayoutISD_NS5_IJSC_NSA_ILi0EEESS_EEEEENS5_IJNS4_10UnderscoreESV_SV_EEEEENS4_13SM90_TMA_LOADENS4_14ComposedLayoutINS4_7SwizzleILi1ELi4ELi3EEENS4_18smem_ptr_flag_bitsILi8EEENSR_INS5_IJNSA_ILi8EEESI_EEENS5_IJSI_SC_EEEEEEEvNS4_8identityENS4_23SM90_TMA_LOAD_MULTICASTES18_vS19_EENS_8epilogue10collective6detail29Sm90TmaWarpSpecializedAdapterINS1D_15DefaultEpilogueIaSK_SK_NS1C_6thread17LinearCombinationIaLi1EiiLNS1H_9ScaleType4KindE0ELNS_15FloatRoundStyleE2EaEENS1_15EpilogueDefaultEEEEEvvEEEEvNT_6ParamsE --------------------------
	.section	.nv.constant0._ZN7cutlass13device_kernelINS_4gemm6kernel13GemmUniversalIN4cute5tupleIJiiiiEEENS1_10collective13CollectiveMmaINS1_34MainloopSm90TmaGmmaWarpSpecializedILi3ENS5_IJNS4_1CILi2EEENSA_ILi1EEESC_EEENS1_35KernelTmaWarpSpecializedCooperativeEEENS5_IJNSA_ILi128EEENSA_ILi256EEENSA_ILi32EEEEEEaNS5_IJlSC_lEEEaSK_NS4_8TiledMMAINS4_8MMA_AtomIJNS4_4SM904GMMA27MMA_64x256x32_S32S8S8_SS_TNEEEENS4_6LayoutISD_NS5_IJSC_NSA_ILi0EEESS_EEEEENS5_IJNS4_10UnderscoreESV_SV_EEEEENS4_13SM90_TMA_LOADENS4_14ComposedLayoutINS4_7SwizzleILi1ELi4ELi3EEENS4_18smem_ptr_flag_bitsILi8EEENSR_INS5_IJNSA_ILi8EEESI_EEENS5_IJSI_SC_EEEEEEEvNS4_8identityENS4_23SM90_TMA_LOAD_MULTICASTES18_vS19_EENS_8epilogue10collective6detail29Sm90TmaWarpSpecializedAdapterINS1D_15DefaultEpilogueIaSK_SK_NS1C_6thread17LinearCombinationIaLi1EiiLNS1H_9ScaleType4KindE0ELNS_15FloatRoundStyleE2EaEENS1_15EpilogueDefaultEEEEEvvEEEEvNT_6ParamsE,"a",@progbits
	.sectionflags	@""
	.align	4
.nv.constant0._ZN7cutlass13device_kernelINS_4gemm6kernel13GemmUniversalIN4cute5tupleIJiiiiEEENS1_10collective13CollectiveMmaINS1_34MainloopSm90TmaGmmaWarpSpecializedILi3ENS5_IJNS4_1CILi2EEENSA_ILi1EEESC_EEENS1_35KernelTmaWarpSpecializedCooperativeEEENS5_IJNSA_ILi128EEENSA_ILi256EEENSA_ILi32EEEEEEaNS5_IJlSC_lEEEaSK_NS4_8TiledMMAINS4_8MMA_AtomIJNS4_4SM904GMMA27MMA_64x256x32_S32S8S8_SS_TNEEEENS4_6LayoutISD_NS5_IJSC_NSA_ILi0EEESS_EEEEENS5_IJNS4_10UnderscoreESV_SV_EEEEENS4_13SM90_TMA_LOADENS4_14ComposedLayoutINS4_7SwizzleILi1ELi4ELi3EEENS4_18smem_ptr_flag_bitsILi8EEENSR_INS5_IJNSA_ILi8EEESI_EEENS5_IJSI_SC_EEEEEEEvNS4_8identityENS4_23SM90_TMA_LOAD_MULTICASTES18_vS19_EENS_8epilogue10collective6detail29Sm90TmaWarpSpecializedAdapterINS1D_15DefaultEpilogueIaSK_SK_NS1C_6thread17LinearCombinationIaLi1EiiLNS1H_9ScaleType4KindE0ELNS_15FloatRoundStyleE2EaEENS1_15EpilogueDefaultEEEEEvvEEEEvNT_6ParamsE:
	.zero		1664


//--------------------- SYMBOLS --------------------------

	.type		.nv.reservedSmem.offset0,@object
	.size		.nv.reservedSmem.offset0,0x4
	.type		__assertfail,@function
